//
// Generated by NVIDIA NVVM Compiler
//
// Compiler Build ID: CL-36424714
// Cuda compilation tools, release 13.0, V13.0.88
// Based on NVVM 20.0.0
//

.version 9.0
.target sm_100
.address_size 64

	// .globl	_Z3addiffPfS_S_

.visible .entry _Z3addiffPfS_S_(
	.param .u32 _Z3addiffPfS_S__param_0,
	.param .f32 _Z3addiffPfS_S__param_1,
	.param .f32 _Z3addiffPfS_S__param_2,
	.param .u64 .ptr .align 1 _Z3addiffPfS_S__param_3,
	.param .u64 .ptr .align 1 _Z3addiffPfS_S__param_4,
	.param .u64 .ptr .align 1 _Z3addiffPfS_S__param_5
)
{
	.reg .pred 	%p<7>;
	.reg .b32 	%r<31>;
	.reg .b32 	%f<23>;
	.reg .b64 	%rd<25>;

	ld.param.u32 	%r12, [_Z3addiffPfS_S__param_0];
	ld.param.f32 	%f1, [_Z3addiffPfS_S__param_1];
	ld.param.f32 	%f2, [_Z3addiffPfS_S__param_2];
	ld.param.u64 	%rd4, [_Z3addiffPfS_S__param_3];
	ld.param.u64 	%rd5, [_Z3addiffPfS_S__param_4];
	ld.param.u64 	%rd6, [_Z3addiffPfS_S__param_5];
	cvta.to.global.u64 	%rd1, %rd6;
	cvta.to.global.u64 	%rd2, %rd5;
	cvta.to.global.u64 	%rd3, %rd4;
	mov.u32 	%r13, %ctaid.x;
	mov.u32 	%r14, %ntid.x;
	mov.u32 	%r15, %tid.x;
	mad.lo.s32 	%r29, %r13, %r14, %r15;
	mov.u32 	%r16, %nctaid.x;
	mul.lo.s32 	%r2, %r14, %r16;
	setp.ge.s32 	%p1, %r29, %r12;
	@%p1 bra 	$L__BB0_7;
	add.s32 	%r17, %r29, %r2;
	max.s32 	%r18, %r12, %r17;
	setp.lt.s32 	%p2, %r17, %r12;
	selp.u32 	%r19, 1, 0, %p2;
	add.s32 	%r20, %r17, %r19;
	sub.s32 	%r21, %r18, %r20;
	div.u32 	%r22, %r21, %r2;
	add.s32 	%r3, %r22, %r19;
	and.b32  	%r23, %r3, 3;
	setp.eq.s32 	%p3, %r23, 3;
	@%p3 bra 	$L__BB0_4;
	add.s32 	%r24, %r3, 1;
	and.b32  	%r25, %r24, 3;
	neg.s32 	%r27, %r25;
$L__BB0_3:
	.pragma "nounroll";
	mul.wide.s32 	%rd7, %r29, 4;
	add.s64 	%rd8, %rd1, %rd7;
	add.s64 	%rd9, %rd2, %rd7;
	add.s64 	%rd10, %rd3, %rd7;
	ld.global.f32 	%f3, [%rd10];
	ld.global.f32 	%f4, [%rd9];
	mul.f32 	%f5, %f2, %f4;
	fma.rn.f32 	%f6, %f1, %f3, %f5;
	st.global.f32 	[%rd8], %f6;
	add.s32 	%r29, %r29, %r2;
	add.s32 	%r27, %r27, 1;
	setp.ne.s32 	%p4, %r27, 0;
	@%p4 bra 	$L__BB0_3;
$L__BB0_4:
	setp.lt.u32 	%p5, %r3, 3;
	@%p5 bra 	$L__BB0_7;
	mul.wide.s32 	%rd15, %r2, 4;
	shl.b32 	%r26, %r2, 2;
$L__BB0_6:
	mul.wide.s32 	%rd11, %r29, 4;
	add.s64 	%rd12, %rd3, %rd11;
	ld.global.f32 	%f7, [%rd12];
	add.s64 	%rd13, %rd2, %rd11;
	ld.global.f32 	%f8, [%rd13];
	mul.f32 	%f9, %f2, %f8;
	fma.rn.f32 	%f10, %f1, %f7, %f9;
	add.s64 	%rd14, %rd1, %rd11;
	st.global.f32 	[%rd14], %f10;
	add.s64 	%rd16, %rd12, %rd15;
	ld.global.f32 	%f11, [%rd16];
	add.s64 	%rd17, %rd13, %rd15;
	ld.global.f32 	%f12, [%rd17];
	mul.f32 	%f13, %f2, %f12;
	fma.rn.f32 	%f14, %f1, %f11, %f13;
	add.s64 	%rd18, %rd14, %rd15;
	st.global.f32 	[%rd18], %f14;
	add.s64 	%rd19, %rd16, %rd15;
	ld.global.f32 	%f15, [%rd19];
	add.s64 	%rd20, %rd17, %rd15;
	ld.global.f32 	%f16, [%rd20];
	mul.f32 	%f17, %f2, %f16;
	fma.rn.f32 	%f18, %f1, %f15, %f17;
	add.s64 	%rd21, %rd18, %rd15;
	st.global.f32 	[%rd21], %f18;
	add.s64 	%rd22, %rd19, %rd15;
	ld.global.f32 	%f19, [%rd22];
	add.s64 	%rd23, %rd20, %rd15;
	ld.global.f32 	%f20, [%rd23];
	mul.f32 	%f21, %f2, %f20;
	fma.rn.f32 	%f22, %f1, %f19, %f21;
	add.s64 	%rd24, %rd21, %rd15;
	st.global.f32 	[%rd24], %f22;
	add.s32 	%r29, %r26, %r29;
	setp.lt.s32 	%p6, %r29, %r12;
	@%p6 bra 	$L__BB0_6;
$L__BB0_7:
	ret;

}
	// .globl	_Z8ciklikusfiPf
.visible .entry _Z8ciklikusfiPf(
	.param .f32 _Z8ciklikusfiPf_param_0,
	.param .u32 _Z8ciklikusfiPf_param_1,
	.param .u64 .ptr .align 1 _Z8ciklikusfiPf_param_2
)
{
	.reg .pred 	%p<7>;
	.reg .b32 	%r<11>;
	.reg .b32 	%f<7>;
	.reg .b64 	%rd<5>;
	.reg .b64 	%fd<4>;

	ld.param.f32 	%f2, [_Z8ciklikusfiPf_param_0];
	ld.param.u32 	%r6, [_Z8ciklikusfiPf_param_1];
	ld.param.u64 	%rd3, [_Z8ciklikusfiPf_param_2];
	mov.u32 	%r7, %ctaid.x;
	mov.u32 	%r1, %ntid.x;
	mov.u32 	%r8, %tid.x;
	mad.lo.s32 	%r10, %r7, %r1, %r8;
	setp.ge.s32 	%p1, %r10, %r6;
	@%p1 bra 	$L__BB1_5;
	cvt.f64.f32 	%fd2, %f2;
	add.f64 	%fd1, %fd2, 0dBFE0000000000000;
	mov.u32 	%r9, %nctaid.x;
	mul.lo.s32 	%r3, %r1, %r9;
	cvta.to.global.u64 	%rd1, %rd3;
$L__BB1_2:
	mul.wide.s32 	%rd4, %r10, 4;
	add.s64 	%rd2, %rd1, %rd4;
	ld.global.f32 	%f3, [%rd2];
	setp.lt.f32 	%p2, %f3, 0fBF000000;
	add.f32 	%f4, %f2, %f3;
	selp.f32 	%f5, %f4, %f3, %p2;
	cvt.f64.f32 	%fd3, %f5;
	setp.lt.f64 	%p3, %fd1, %fd3;
	sub.f32 	%f6, %f5, %f2;
	selp.f32 	%f1, %f6, %f5, %p3;
	or.pred  	%p4, %p2, %p3;
	not.pred 	%p5, %p4;
	@%p5 bra 	$L__BB1_4;
	st.global.f32 	[%rd2], %f1;
$L__BB1_4:
	add.s32 	%r10, %r10, %r3;
	setp.lt.s32 	%p6, %r10, %r6;
	@%p6 bra 	$L__BB1_2;
$L__BB1_5:
	ret;

}
	// .globl	_Z7besoroliiPfPi
.visible .entry _Z7besoroliiPfPi(
	.param .u32 _Z7besoroliiPfPi_param_0,
	.param .u32 _Z7besoroliiPfPi_param_1,
	.param .u64 .ptr .align 1 _Z7besoroliiPfPi_param_2,
	.param .u64 .ptr .align 1 _Z7besoroliiPfPi_param_3
)
{
	.reg .pred 	%p<7>;
	.reg .b32 	%r<52>;
	.reg .b32 	%f<23>;
	.reg .b64 	%rd<18>;

	ld.param.u32 	%r12, [_Z7besoroliiPfPi_param_0];
	ld.param.u32 	%r13, [_Z7besoroliiPfPi_param_1];
	ld.param.u64 	%rd3, [_Z7besoroliiPfPi_param_2];
	ld.param.u64 	%rd4, [_Z7besoroliiPfPi_param_3];
	cvta.to.global.u64 	%rd1, %rd4;
	cvta.to.global.u64 	%rd2, %rd3;
	mov.u32 	%r14, %ctaid.x;
	mov.u32 	%r15, %ntid.x;
	mov.u32 	%r16, %tid.x;
	mad.lo.s32 	%r50, %r14, %r15, %r16;
	mov.u32 	%r17, %nctaid.x;
	mul.lo.s32 	%r2, %r15, %r17;
	setp.ge.s32 	%p1, %r50, %r12;
	@%p1 bra 	$L__BB2_7;
	add.s32 	%r18, %r50, %r2;
	max.s32 	%r19, %r12, %r18;
	setp.lt.s32 	%p2, %r18, %r12;
	selp.u32 	%r20, 1, 0, %p2;
	add.s32 	%r21, %r18, %r20;
	sub.s32 	%r22, %r19, %r21;
	div.u32 	%r23, %r22, %r2;
	add.s32 	%r3, %r23, %r20;
	and.b32  	%r24, %r3, 3;
	setp.eq.s32 	%p3, %r24, 3;
	@%p3 bra 	$L__BB2_4;
	add.s32 	%r25, %r3, 1;
	and.b32  	%r26, %r25, 3;
	neg.s32 	%r48, %r26;
$L__BB2_3:
	.pragma "nounroll";
	mul.wide.s32 	%rd5, %r50, 4;
	add.s64 	%rd6, %rd1, %rd5;
	add.s64 	%rd7, %rd2, %rd5;
	ld.global.f32 	%f1, [%rd7];
	mov.f32 	%f2, 0f3F000000;
	copysign.f32 	%f3, %f1, %f2;
	add.rz.f32 	%f4, %f1, %f3;
	cvt.rzi.f32.f32 	%f5, %f4;
	cvt.rzi.s32.f32 	%r27, %f5;
	rem.s32 	%r28, %r27, %r13;
	add.s32 	%r29, %r28, %r13;
	rem.s32 	%r30, %r29, %r13;
	st.global.u32 	[%rd6], %r30;
	add.s32 	%r50, %r50, %r2;
	add.s32 	%r48, %r48, 1;
	setp.ne.s32 	%p4, %r48, 0;
	@%p4 bra 	$L__BB2_3;
$L__BB2_4:
	setp.lt.u32 	%p5, %r3, 3;
	@%p5 bra 	$L__BB2_7;
	mul.wide.s32 	%rd11, %r2, 4;
	shl.b32 	%r47, %r2, 2;
$L__BB2_6:
	mul.wide.s32 	%rd8, %r50, 4;
	add.s64 	%rd9, %rd2, %rd8;
	ld.global.f32 	%f6, [%rd9];
	mov.f32 	%f7, 0f3F000000;
	copysign.f32 	%f8, %f6, %f7;
	add.rz.f32 	%f9, %f6, %f8;
	cvt.rzi.f32.f32 	%f10, %f9;
	cvt.rzi.s32.f32 	%r31, %f10;
	rem.s32 	%r32, %r31, %r13;
	add.s32 	%r33, %r32, %r13;
	rem.s32 	%r34, %r33, %r13;
	add.s64 	%rd10, %rd1, %rd8;
	st.global.u32 	[%rd10], %r34;
	add.s64 	%rd12, %rd9, %rd11;
	ld.global.f32 	%f11, [%rd12];
	copysign.f32 	%f12, %f11, %f7;
	add.rz.f32 	%f13, %f11, %f12;
	cvt.rzi.f32.f32 	%f14, %f13;
	cvt.rzi.s32.f32 	%r35, %f14;
	rem.s32 	%r36, %r35, %r13;
	add.s32 	%r37, %r36, %r13;
	rem.s32 	%r38, %r37, %r13;
	add.s64 	%rd13, %rd10, %rd11;
	st.global.u32 	[%rd13], %r38;
	add.s64 	%rd14, %rd12, %rd11;
	ld.global.f32 	%f15, [%rd14];
	copysign.f32 	%f16, %f15, %f7;
	add.rz.f32 	%f17, %f15, %f16;
	cvt.rzi.f32.f32 	%f18, %f17;
	cvt.rzi.s32.f32 	%r39, %f18;
	rem.s32 	%r40, %r39, %r13;
	add.s32 	%r41, %r40, %r13;
	rem.s32 	%r42, %r41, %r13;
	add.s64 	%rd15, %rd13, %rd11;
	st.global.u32 	[%rd15], %r42;
	add.s64 	%rd16, %rd14, %rd11;
	ld.global.f32 	%f19, [%rd16];
	copysign.f32 	%f20, %f19, %f7;
	add.rz.f32 	%f21, %f19, %f20;
	cvt.rzi.f32.f32 	%f22, %f21;
	cvt.rzi.s32.f32 	%r43, %f22;
	rem.s32 	%r44, %r43, %r13;
	add.s32 	%r45, %r44, %r13;
	rem.s32 	%r46, %r45, %r13;
	add.s64 	%rd17, %rd15, %rd11;
	st.global.u32 	[%rd17], %r46;
	add.s32 	%r50, %r47, %r50;
	setp.lt.s32 	%p6, %r50, %r12;
	@%p6 bra 	$L__BB2_6;
$L__BB2_7:
	ret;

}
	// .globl	_Z3ujEiPfS_S_
.visible .entry _Z3ujEiPfS_S_(
	.param .u32 _Z3ujEiPfS_S__param_0,
	.param .u64 .ptr .align 1 _Z3ujEiPfS_S__param_1,
	.param .u64 .ptr .align 1 _Z3ujEiPfS_S__param_2,
	.param .u64 .ptr .align 1 _Z3ujEiPfS_S__param_3
)
{
	.reg .pred 	%p<7>;
	.reg .b32 	%r<62>;
	.reg .b32 	%f<16>;
	.reg .b64 	%rd<35>;

	ld.param.u32 	%r22, [_Z3ujEiPfS_S__param_0];
	ld.param.u64 	%rd4, [_Z3ujEiPfS_S__param_1];
	ld.param.u64 	%rd5, [_Z3ujEiPfS_S__param_2];
	ld.param.u64 	%rd6, [_Z3ujEiPfS_S__param_3];
	cvta.to.global.u64 	%rd1, %rd6;
	cvta.to.global.u64 	%rd2, %rd5;
	cvta.to.global.u64 	%rd3, %rd4;
	mov.u32 	%r23, %ctaid.x;
	mov.u32 	%r24, %ntid.x;
	mul.lo.s32 	%r1, %r23, %r24;
	mov.u32 	%r2, %tid.x;
	add.s32 	%r59, %r1, %r2;
	mov.u32 	%r25, %nctaid.x;
	mul.lo.s32 	%r4, %r24, %r25;
	setp.ge.s32 	%p1, %r59, %r22;
	@%p1 bra 	$L__BB3_8;
	add.s32 	%r26, %r59, %r4;
	max.s32 	%r27, %r22, %r26;
	setp.lt.s32 	%p2, %r26, %r22;
	selp.u32 	%r28, 1, 0, %p2;
	add.s32 	%r29, %r26, %r28;
	sub.s32 	%r30, %r27, %r29;
	div.u32 	%r31, %r30, %r4;
	add.s32 	%r5, %r31, %r28;
	and.b32  	%r32, %r5, 3;
	setp.eq.s32 	%p3, %r32, 3;
	@%p3 bra 	$L__BB3_5;
	add.s32 	%r58, %r59, 1;
	add.s32 	%r33, %r2, %r22;
	add.s32 	%r57, %r33, %r1;
	add.s32 	%r34, %r5, 1;
	and.b32  	%r35, %r34, 3;
	neg.s32 	%r56, %r35;
$L__BB3_3:
	.pragma "nounroll";
	mul.wide.s32 	%rd7, %r59, 4;
	add.s64 	%rd8, %rd1, %rd7;
	add.s32 	%r36, %r57, -1;
	rem.s32 	%r37, %r36, %r22;
	mul.wide.s32 	%rd9, %r37, 4;
	add.s64 	%rd10, %rd3, %rd9;
	ld.global.f32 	%f1, [%rd10];
	rem.s32 	%r38, %r58, %r22;
	mul.wide.s32 	%rd11, %r38, 4;
	add.s64 	%rd12, %rd2, %rd11;
	ld.global.f32 	%f2, [%rd12];
	sub.f32 	%f3, %f1, %f2;
	st.global.f32 	[%rd8], %f3;
	add.s32 	%r59, %r59, %r4;
	add.s32 	%r58, %r58, %r4;
	add.s32 	%r57, %r57, %r4;
	add.s32 	%r56, %r56, 1;
	setp.ne.s32 	%p4, %r56, 0;
	@%p4 bra 	$L__BB3_3;
	add.s32 	%r59, %r58, -1;
$L__BB3_5:
	setp.lt.u32 	%p5, %r5, 3;
	@%p5 bra 	$L__BB3_8;
	add.s32 	%r19, %r22, -1;
	mul.wide.s32 	%rd23, %r4, 4;
	shl.b32 	%r55, %r4, 2;
$L__BB3_7:
	add.s32 	%r39, %r19, %r59;
	rem.s32 	%r40, %r39, %r22;
	mul.wide.s32 	%rd13, %r40, 4;
	add.s64 	%rd14, %rd3, %rd13;
	ld.global.f32 	%f4, [%rd14];
	add.s32 	%r41, %r59, 1;
	rem.s32 	%r42, %r41, %r22;
	mul.wide.s32 	%rd15, %r42, 4;
	add.s64 	%rd16, %rd2, %rd15;
	ld.global.f32 	%f5, [%rd16];
	sub.f32 	%f6, %f4, %f5;
	mul.wide.s32 	%rd17, %r59, 4;
	add.s64 	%rd18, %rd1, %rd17;
	st.global.f32 	[%rd18], %f6;
	add.s32 	%r43, %r39, %r4;
	rem.s32 	%r44, %r43, %r22;
	mul.wide.s32 	%rd19, %r44, 4;
	add.s64 	%rd20, %rd3, %rd19;
	ld.global.f32 	%f7, [%rd20];
	add.s32 	%r45, %r41, %r4;
	rem.s32 	%r46, %r45, %r22;
	mul.wide.s32 	%rd21, %r46, 4;
	add.s64 	%rd22, %rd2, %rd21;
	ld.global.f32 	%f8, [%rd22];
	sub.f32 	%f9, %f7, %f8;
	add.s64 	%rd24, %rd18, %rd23;
	st.global.f32 	[%rd24], %f9;
	add.s32 	%r47, %r43, %r4;
	rem.s32 	%r48, %r47, %r22;
	mul.wide.s32 	%rd25, %r48, 4;
	add.s64 	%rd26, %rd3, %rd25;
	ld.global.f32 	%f10, [%rd26];
	add.s32 	%r49, %r45, %r4;
	rem.s32 	%r50, %r49, %r22;
	mul.wide.s32 	%rd27, %r50, 4;
	add.s64 	%rd28, %rd2, %rd27;
	ld.global.f32 	%f11, [%rd28];
	sub.f32 	%f12, %f10, %f11;
	add.s64 	%rd29, %rd24, %rd23;
	st.global.f32 	[%rd29], %f12;
	add.s32 	%r51, %r47, %r4;
	rem.s32 	%r52, %r51, %r22;
	mul.wide.s32 	%rd30, %r52, 4;
	add.s64 	%rd31, %rd3, %rd30;
	ld.global.f32 	%f13, [%rd31];
	add.s32 	%r53, %r49, %r4;
	rem.s32 	%r54, %r53, %r22;
	mul.wide.s32 	%rd32, %r54, 4;
	add.s64 	%rd33, %rd2, %rd32;
	ld.global.f32 	%f14, [%rd33];
	sub.f32 	%f15, %f13, %f14;
	add.s64 	%rd34, %rd29, %rd23;
	st.global.f32 	[%rd34], %f15;
	add.s32 	%r59, %r55, %r59;
	setp.lt.s32 	%p6, %r59, %r22;
	@%p6 bra 	$L__BB3_7;
$L__BB3_8:
	ret;

}


// ===== COMPILED SASS (sm_100) =====

	.target	sm_100

	.elftype	@"ET_EXEC"


//--------------------- .note.nv.tkinfo           --------------------------
	.section	.note.nv.tkinfo,"",@"SHT_NOTE"
	.sectionflags	@"SHF_NOTE_NV_TKINFO"
	.tkinfo
        /*0018*/ 	.word	0x00000002
        /*0030*/ 	.string	""
        /*0030*/ 	.string	"ptxas"
        /*0030*/ 	.string	"Cuda compilation tools, release 13.0, V13.0.88"
        /*0030*/ 	.string	"Build cuda_13.0.r13.0/compiler.36424714_0"
        /*0030*/ 	.string	"-arch sm_100 -m 64 "



//--------------------- .note.nv.cuinfo           --------------------------
	.section	.note.nv.cuinfo,"",@"SHT_NOTE"
	.sectionflags	@"SHF_NOTE_NV_CUINFO"
        /*0018*/ 	.short	0x0002
        /*001a*/ 	.short	0x0064
        /*001c*/ 	.short	0x0082
	.zero		2


//--------------------- .nv.info                  --------------------------
	.section	.nv.info,"",@"SHT_CUDA_INFO"
	.align	4


	//----- nvinfo : EIATTR_REGCOUNT
	.align		4
        /*0000*/ 	.byte	0x04, 0x2f
        /*0002*/ 	.short	(.L_1 - .L_0)
	.align		4
.L_0:
        /*0004*/ 	.word	index@(_Z3addiffPfS_S_)
        /*0008*/ 	.word	0x0000001c


	//----- nvinfo : EIATTR_FRAME_SIZE
	.align		4
.L_1:
        /*000c*/ 	.byte	0x04, 0x11
        /*000e*/ 	.short	(.L_3 - .L_2)
	.align		4
.L_2:
        /*0010*/ 	.word	index@(_Z3addiffPfS_S_)
        /*0014*/ 	.word	0x00000000


	//----- nvinfo : EIATTR_REGCOUNT
	.align		4
.L_3:
        /*0018*/ 	.byte	0x04, 0x2f
        /*001a*/ 	.short	(.L_5 - .L_4)
	.align		4
.L_4:
        /*001c*/ 	.word	index@(_Z8ciklikusfiPf)
        /*0020*/ 	.word	0x00000010


	//----- nvinfo : EIATTR_FRAME_SIZE
	.align		4
.L_5:
        /*0024*/ 	.byte	0x04, 0x11
        /*0026*/ 	.short	(.L_7 - .L_6)
	.align		4
.L_6:
        /*0028*/ 	.word	index@(_Z8ciklikusfiPf)
        /*002c*/ 	.word	0x00000000


	//----- nvinfo : EIATTR_REGCOUNT
	.align		4
.L_7:
        /*0030*/ 	.byte	0x04, 0x2f
        /*0032*/ 	.short	(.L_9 - .L_8)
	.align		4
.L_8:
        /*0034*/ 	.word	index@(_Z7besoroliiPfPi)
        /*0038*/ 	.word	0x00000018


	//----- nvinfo : EIATTR_FRAME_SIZE
	.align		4
.L_9:
        /*003c*/ 	.byte	0x04, 0x11
        /*003e*/ 	.short	(.L_11 - .L_10)
	.align		4
.L_10:
        /*0040*/ 	.word	index@(_Z7besoroliiPfPi)
        /*0044*/ 	.word	0x00000000


	//----- nvinfo : EIATTR_REGCOUNT
	.align		4
.L_11:
        /*0048*/ 	.byte	0x04, 0x2f
        /*004a*/ 	.short	(.L_13 - .L_12)
	.align		4
.L_12:
        /*004c*/ 	.word	index@(_Z3ujEiPfS_S_)
        /*0050*/ 	.word	0x0000001e


	//----- nvinfo : EIATTR_FRAME_SIZE
	.align		4
.L_13:
        /*0054*/ 	.byte	0x04, 0x11
        /*0056*/ 	.short	(.L_15 - .L_14)
	.align		4
.L_14:
        /*0058*/ 	.word	index@(_Z3ujEiPfS_S_)
        /*005c*/ 	.word	0x00000000


	//----- nvinfo : EIATTR_MIN_STACK_SIZE
	.align		4
.L_15:
        /*0060*/ 	.byte	0x04, 0x12
        /*0062*/ 	.short	(.L_17 - .L_16)
	.align		4
.L_16:
        /*0064*/ 	.word	index@(_Z3ujEiPfS_S_)
        /*0068*/ 	.word	0x00000000


	//----- nvinfo : EIATTR_MIN_STACK_SIZE
	.align		4
.L_17:
        /*006c*/ 	.byte	0x04, 0x12
        /*006e*/ 	.short	(.L_19 - .L_18)
	.align		4
.L_18:
        /*0070*/ 	.word	index@(_Z7besoroliiPfPi)
        /*0074*/ 	.word	0x00000000


	//----- nvinfo : EIATTR_MIN_STACK_SIZE
	.align		4
.L_19:
        /*0078*/ 	.byte	0x04, 0x12
        /*007a*/ 	.short	(.L_21 - .L_20)
	.align		4
.L_20:
        /*007c*/ 	.word	index@(_Z8ciklikusfiPf)
        /*0080*/ 	.word	0x00000000


	//----- nvinfo : EIATTR_MIN_STACK_SIZE
	.align		4
.L_21:
        /*0084*/ 	.byte	0x04, 0x12
        /*0086*/ 	.short	(.L_23 - .L_22)
	.align		4
.L_22:
        /*0088*/ 	.word	index@(_Z3addiffPfS_S_)
        /*008c*/ 	.word	0x00000000
.L_23:


//--------------------- .nv.compat                --------------------------
	.section	.nv.compat,"",@"SHT_CUDA_COMPAT_INFO"
	.align	4
        /*0000*/ 	.byte	0x02, 0x09, 0x00, 0x00, 0x02, 0x02, 0x01, 0x00, 0x02, 0x05, 0x05, 0x00, 0x03, 0x07, 0x01, 0x01
        /*0010*/ 	.byte	0x02, 0x03, 0x00, 0x00, 0x02, 0x06, 0x01, 0x00, 0x04, 0x0b, 0x08, 0x00, 0x01, 0x00, 0x00, 0x00
        /*0020*/ 	.byte	0x00, 0x00, 0x00, 0x00


//--------------------- .nv.info._Z3ujEiPfS_S_    --------------------------
	.section	.nv.info._Z3ujEiPfS_S_,"",@"SHT_CUDA_INFO"
	.sectionflags	@""
	.align	4


	//----- nvinfo : EIATTR_CUDA_API_VERSION
	.align		4
        /*0000*/ 	.byte	0x04, 0x37
        /*0002*/ 	.short	(.L_25 - .L_24)
.L_24:
        /*0004*/ 	.word	0x00000082


	//----- nvinfo : EIATTR_KPARAM_INFO
	.align		4
.L_25:
        /*0008*/ 	.byte	0x04, 0x17
        /*000a*/ 	.short	(.L_27 - .L_26)
.L_26:
        /*000c*/ 	.word	0x00000000
        /*0010*/ 	.short	0x0003
        /*0012*/ 	.short	0x0018
        /*0014*/ 	.byte	0x00, 0xf5, 0x21, 0x00


	//----- nvinfo : EIATTR_KPARAM_INFO
	.align		4
.L_27:
        /*0018*/ 	.byte	0x04, 0x17
        /*001a*/ 	.short	(.L_29 - .L_28)
.L_28:
        /*001c*/ 	.word	0x00000000
        /*0020*/ 	.short	0x0002
        /*0022*/ 	.short	0x0010
        /*0024*/ 	.byte	0x00, 0xf5, 0x21, 0x00


	//----- nvinfo : EIATTR_KPARAM_INFO
	.align		4
.L_29:
        /*0028*/ 	.byte	0x04, 0x17
        /*002a*/ 	.short	(.L_31 - .L_30)
.L_30:
        /*002c*/ 	.word	0x00000000
        /*0030*/ 	.short	0x0001
        /*0032*/ 	.short	0x0008
        /*0034*/ 	.byte	0x00, 0xf5, 0x21, 0x00


	//----- nvinfo : EIATTR_KPARAM_INFO
	.align		4
.L_31:
        /*0038*/ 	.byte	0x04, 0x17
        /*003a*/ 	.short	(.L_33 - .L_32)
.L_32:
        /*003c*/ 	.word	0x00000000
        /*0040*/ 	.short	0x0000
        /*0042*/ 	.short	0x0000
        /*0044*/ 	.byte	0x00, 0xf0, 0x11, 0x00


	//----- nvinfo : EIATTR_SPARSE_MMA_MASK
	.align		4
.L_33:
        /*0048*/ 	.byte	0x03, 0x50
        /*004a*/ 	.short	0x0000


	//----- nvinfo : EIATTR_MAXREG_COUNT
	.align		4
        /*004c*/ 	.byte	0x03, 0x1b
        /*004e*/ 	.short	0x00ff


	//----- nvinfo : EIATTR_MERCURY_ISA_VERSION
	.align		4
        /*0050*/ 	.byte	0x03, 0x5f
        /*0052*/ 	.short	0x0101


	//----- nvinfo : EIATTR_VRC_CTA_INIT_COUNT
	.align		4
        /*0054*/ 	.byte	0x02, 0x4a
	.zero		1
	.zero		1


	//----- nvinfo : EIATTR_EXIT_INSTR_OFFSETS
	.align		4
        /*0058*/ 	.byte	0x04, 0x1c
        /*005a*/ 	.short	(.L_35 - .L_34)


	//   ....[0]....
.L_34:
        /*005c*/ 	.word	0x000000b0


	//   ....[1]....
        /*0060*/ 	.word	0x00000720


	//   ....[2]....
        /*0064*/ 	.word	0x000010d0


	//----- nvinfo : EIATTR_CRS_STACK_SIZE
	.align		4
.L_35:
        /*0068*/ 	.byte	0x04, 0x1e
        /*006a*/ 	.short	(.L_37 - .L_36)
.L_36:
        /*006c*/ 	.word	0x00000000


	//----- nvinfo : EIATTR_CBANK_PARAM_SIZE
	.align		4
.L_37:
        /*0070*/ 	.byte	0x03, 0x19
        /*0072*/ 	.short	0x0020


	//----- nvinfo : EIATTR_PARAM_CBANK
	.align		4
        /*0074*/ 	.byte	0x04, 0x0a
        /*0076*/ 	.short	(.L_39 - .L_38)
	.align		4
.L_38:
        /*0078*/ 	.word	index@(.nv.constant0._Z3ujEiPfS_S_)
        /*007c*/ 	.short	0x0380
        /*007e*/ 	.short	0x0020


	//----- nvinfo : EIATTR_SW_WAR
	.align		4
.L_39:
        /*0080*/ 	.byte	0x04, 0x36
        /*0082*/ 	.short	(.L_41 - .L_40)
.L_40:
        /*0084*/ 	.word	0x00000008
.L_41:


//--------------------- .nv.info._Z7besoroliiPfPi --------------------------
	.section	.nv.info._Z7besoroliiPfPi,"",@"SHT_CUDA_INFO"
	.sectionflags	@""
	.align	4


	//----- nvinfo : EIATTR_CUDA_API_VERSION
	.align		4
        /*0000*/ 	.byte	0x04, 0x37
        /*0002*/ 	.short	(.L_43 - .L_42)
.L_42:
        /*0004*/ 	.word	0x00000082


	//----- nvinfo : EIATTR_KPARAM_INFO
	.align		4
.L_43:
        /*0008*/ 	.byte	0x04, 0x17
        /*000a*/ 	.short	(.L_45 - .L_44)
.L_44:
        /*000c*/ 	.word	0x00000000
        /*0010*/ 	.short	0x0003
        /*0012*/ 	.short	0x0010
        /*0014*/ 	.byte	0x00, 0xf5, 0x21, 0x00


	//----- nvinfo : EIATTR_KPARAM_INFO
	.align		4
.L_45:
        /*0018*/ 	.byte	0x04, 0x17
        /*001a*/ 	.short	(.L_47 - .L_46)
.L_46:
        /*001c*/ 	.word	0x00000000
        /*0020*/ 	.short	0x0002
        /*0022*/ 	.short	0x0008
        /*0024*/ 	.byte	0x00, 0xf5, 0x21, 0x00


	//----- nvinfo : EIATTR_KPARAM_INFO
	.align		4
.L_47:
        /*0028*/ 	.byte	0x04, 0x17
        /*002a*/ 	.short	(.L_49 - .L_48)
.L_48:
        /*002c*/ 	.word	0x00000000
        /*0030*/ 	.short	0x0001
        /*0032*/ 	.short	0x0004
        /*0034*/ 	.byte	0x00, 0xf0, 0x11, 0x00


	//----- nvinfo : EIATTR_KPARAM_INFO
	.align		4
.L_49:
        /*0038*/ 	.byte	0x04, 0x17
        /*003a*/ 	.short	(.L_51 - .L_50)
.L_50:
        /*003c*/ 	.word	0x00000000
        /*0040*/ 	.short	0x0000
        /*0042*/ 	.short	0x0000
        /*0044*/ 	.byte	0x00, 0xf0, 0x11, 0x00


	//----- nvinfo : EIATTR_SPARSE_MMA_MASK
	.align		4
.L_51:
        /*0048*/ 	.byte	0x03, 0x50
        /*004a*/ 	.short	0x0000


	//----- nvinfo : EIATTR_MAXREG_COUNT
	.align		4
        /*004c*/ 	.byte	0x03, 0x1b
        /*004e*/ 	.short	0x00ff


	//----- nvinfo : EIATTR_MERCURY_ISA_VERSION
	.align		4
        /*0050*/ 	.byte	0x03, 0x5f
        /*0052*/ 	.short	0x0101


	//----- nvinfo : EIATTR_VRC_CTA_INIT_COUNT
	.align		4
        /*0054*/ 	.byte	0x02, 0x4a
	.zero		1
	.zero		1


	//----- nvinfo : EIATTR_EXIT_INSTR_OFFSETS
	.align		4
        /*0058*/ 	.byte	0x04, 0x1c
        /*005a*/ 	.short	(.L_53 - .L_52)


	//   ....[0]....
.L_52:
        /*005c*/ 	.word	0x00000090


	//   ....[1]....
        /*0060*/ 	.word	0x000006a0


	//   ....[2]....
        /*0064*/ 	.word	0x00001040


	//----- nvinfo : EIATTR_CRS_STACK_SIZE
	.align		4
.L_53:
        /*0068*/ 	.byte	0x04, 0x1e
        /*006a*/ 	.short	(.L_55 - .L_54)
.L_54:
        /*006c*/ 	.word	0x00000000


	//----- nvinfo : EIATTR_CBANK_PARAM_SIZE
	.align		4
.L_55:
        /*0070*/ 	.byte	0x03, 0x19
        /*0072*/ 	.short	0x0018


	//----- nvinfo : EIATTR_PARAM_CBANK
	.align		4
        /*0074*/ 	.byte	0x04, 0x0a
        /*0076*/ 	.short	(.L_57 - .L_56)
	.align		4
.L_56:
        /*0078*/ 	.word	index@(.nv.constant0._Z7besoroliiPfPi)
        /*007c*/ 	.short	0x0380
        /*007e*/ 	.short	0x0018


	//----- nvinfo : EIATTR_SW_WAR
	.align		4
.L_57:
        /*0080*/ 	.byte	0x04, 0x36
        /*0082*/ 	.short	(.L_59 - .L_58)
.L_58:
        /*0084*/ 	.word	0x00000008
.L_59:


//--------------------- .nv.info._Z8ciklikusfiPf  --------------------------
	.section	.nv.info._Z8ciklikusfiPf,"",@"SHT_CUDA_INFO"
	.sectionflags	@""
	.align	4


	//----- nvinfo : EIATTR_CUDA_API_VERSION
	.align		4
        /*0000*/ 	.byte	0x04, 0x37
        /*0002*/ 	.short	(.L_61 - .L_60)
.L_60:
        /*0004*/ 	.word	0x00000082


	//----- nvinfo : EIATTR_KPARAM_INFO
	.align		4
.L_61:
        /*0008*/ 	.byte	0x04, 0x17
        /*000a*/ 	.short	(.L_63 - .L_62)
.L_62:
        /*000c*/ 	.word	0x00000000
        /*0010*/ 	.short	0x0002
        /*0012*/ 	.short	0x0008
        /*0014*/ 	.byte	0x00, 0xf5, 0x21, 0x00


	//----- nvinfo : EIATTR_KPARAM_INFO
	.align		4
.L_63:
        /*0018*/ 	.byte	0x04, 0x17
        /*001a*/ 	.short	(.L_65 - .L_64)
.L_64:
        /*001c*/ 	.word	0x00000000
        /*0020*/ 	.short	0x0001
        /*0022*/ 	.short	0x0004
        /*0024*/ 	.byte	0x00, 0xf0, 0x11, 0x00


	//----- nvinfo : EIATTR_KPARAM_INFO
	.align		4
.L_65:
        /*0028*/ 	.byte	0x04, 0x17
        /*002a*/ 	.short	(.L_67 - .L_66)
.L_66:
        /*002c*/ 	.word	0x00000000
        /*0030*/ 	.short	0x0000
        /*0032*/ 	.short	0x0000
        /*0034*/ 	.byte	0x00, 0xf0, 0x11, 0x00


	//----- nvinfo : EIATTR_SPARSE_MMA_MASK
	.align		4
.L_67:
        /*0038*/ 	.byte	0x03, 0x50
        /*003a*/ 	.short	0x0000


	//----- nvinfo : EIATTR_MAXREG_COUNT
	.align		4
        /*003c*/ 	.byte	0x03, 0x1b
        /*003e*/ 	.short	0x00ff


	//----- nvinfo : EIATTR_MERCURY_ISA_VERSION
	.align		4
        /*0040*/ 	.byte	0x03, 0x5f
        /*0042*/ 	.short	0x0101


	//----- nvinfo : EIATTR_VRC_CTA_INIT_COUNT
	.align		4
        /*0044*/ 	.byte	0x02, 0x4a
	.zero		1
	.zero		1


	//----- nvinfo : EIATTR_EXIT_INSTR_OFFSETS
	.align		4
        /*0048*/ 	.byte	0x04, 0x1c
        /*004a*/ 	.short	(.L_69 - .L_68)


	//   ....[0]....
.L_68:
        /*004c*/ 	.word	0x00000070


	//   ....[1]....
        /*0050*/ 	.word	0x000001d0


	//----- nvinfo : EIATTR_CRS_STACK_SIZE
	.align		4
.L_69:
        /*0054*/ 	.byte	0x04, 0x1e
        /*0056*/ 	.short	(.L_71 - .L_70)
.L_70:
        /*0058*/ 	.word	0x00000000


	//----- nvinfo : EIATTR_CBANK_PARAM_SIZE
	.align		4
.L_71:
        /*005c*/ 	.byte	0x03, 0x19
        /*005e*/ 	.short	0x0010


	//----- nvinfo : EIATTR_PARAM_CBANK
	.align		4
        /*0060*/ 	.byte	0x04, 0x0a
        /*0062*/ 	.short	(.L_73 - .L_72)
	.align		4
.L_72:
        /*0064*/ 	.word	index@(.nv.constant0._Z8ciklikusfiPf)
        /*0068*/ 	.short	0x0380
        /*006a*/ 	.short	0x0010


	//----- nvinfo : EIATTR_SW_WAR
	.align		4
.L_73:
        /*006c*/ 	.byte	0x04, 0x36
        /*006e*/ 	.short	(.L_75 - .L_74)
.L_74:
        /*0070*/ 	.word	0x00000008
.L_75:


//--------------------- .nv.info._Z3addiffPfS_S_  --------------------------
	.section	.nv.info._Z3addiffPfS_S_,"",@"SHT_CUDA_INFO"
	.sectionflags	@""
	.align	4


	//----- nvinfo : EIATTR_CUDA_API_VERSION
	.align		4
        /*0000*/ 	.byte	0x04, 0x37
        /*0002*/ 	.short	(.L_77 - .L_76)
.L_76:
        /*0004*/ 	.word	0x00000082


	//----- nvinfo : EIATTR_KPARAM_INFO
	.align		4
.L_77:
        /*0008*/ 	.byte	0x04, 0x17
        /*000a*/ 	.short	(.L_79 - .L_78)
.L_78:
        /*000c*/ 	.word	0x00000000
        /*0010*/ 	.short	0x0005
        /*0012*/ 	.short	0x0020
        /*0014*/ 	.byte	0x00, 0xf5, 0x21, 0x00


	//----- nvinfo : EIATTR_KPARAM_INFO
	.align		4
.L_79:
        /*0018*/ 	.byte	0x04, 0x17
        /*001a*/ 	.short	(.L_81 - .L_80)
.L_80:
        /*001c*/ 	.word	0x00000000
        /*0020*/ 	.short	0x0004
        /*0022*/ 	.short	0x0018
        /*0024*/ 	.byte	0x00, 0xf5, 0x21, 0x00


	//----- nvinfo : EIATTR_KPARAM_INFO
	.align		4
.L_81:
        /*0028*/ 	.byte	0x04, 0x17
        /*002a*/ 	.short	(.L_83 - .L_82)
.L_82:
        /*002c*/ 	.word	0x00000000
        /*0030*/ 	.short	0x0003
        /*0032*/ 	.short	0x0010
        /*0034*/ 	.byte	0x00, 0xf5, 0x21, 0x00


	//----- nvinfo : EIATTR_KPARAM_INFO
	.align		4
.L_83:
        /*0038*/ 	.byte	0x04, 0x17
        /*003a*/ 	.short	(.L_85 - .L_84)
.L_84:
        /*003c*/ 	.word	0x00000000
        /*0040*/ 	.short	0x0002
        /*0042*/ 	.short	0x0008
        /*0044*/ 	.byte	0x00, 0xf0, 0x11, 0x00


	//----- nvinfo : EIATTR_KPARAM_INFO
	.align		4
.L_85:
        /*0048*/ 	.byte	0x04, 0x17
        /*004a*/ 	.short	(.L_87 - .L_86)
.L_86:
        /*004c*/ 	.word	0x00000000
        /*0050*/ 	.short	0x0001
        /*0052*/ 	.short	0x0004
        /*0054*/ 	.byte	0x00, 0xf0, 0x11, 0x00


	//----- nvinfo : EIATTR_KPARAM_INFO
	.align		4
.L_87:
        /*0058*/ 	.byte	0x04, 0x17
        /*005a*/ 	.short	(.L_89 - .L_88)
.L_88:
        /*005c*/ 	.word	0x00000000
        /*0060*/ 	.short	0x0000
        /*0062*/ 	.short	0x0000
        /*0064*/ 	.byte	0x00, 0xf0, 0x11, 0x00


	//----- nvinfo : EIATTR_SPARSE_MMA_MASK
	.align		4
.L_89:
        /*0068*/ 	.byte	0x03, 0x50
        /*006a*/ 	.short	0x0000


	//----- nvinfo : EIATTR_MAXREG_COUNT
	.align		4
        /*006c*/ 	.byte	0x03, 0x1b
        /*006e*/ 	.short	0x00ff


	//----- nvinfo : EIATTR_MERCURY_ISA_VERSION
	.align		4
        /*0070*/ 	.byte	0x03, 0x5f
        /*0072*/ 	.short	0x0101


	//----- nvinfo : EIATTR_VRC_CTA_INIT_COUNT
	.align		4
        /*0074*/ 	.byte	0x02, 0x4a
	.zero		1
	.zero		1


	//----- nvinfo : EIATTR_EXIT_INSTR_OFFSETS
	.align		4
        /*0078*/ 	.byte	0x04, 0x1c
        /*007a*/ 	.short	(.L_91 - .L_90)


	//   ....[0]....
.L_90:
        /*007c*/ 	.word	0x00000090


	//   ....[1]....
        /*0080*/ 	.word	0x00000420


	//   ....[2]....
        /*0084*/ 	.word	0x00000660


	//----- nvinfo : EIATTR_CRS_STACK_SIZE
	.align		4
.L_91:
        /*0088*/ 	.byte	0x04, 0x1e
        /*008a*/ 	.short	(.L_93 - .L_92)
.L_92:
        /*008c*/ 	.word	0x00000000


	//----- nvinfo : EIATTR_CBANK_PARAM_SIZE
	.align		4
.L_93:
        /*0090*/ 	.byte	0x03, 0x19
        /*0092*/ 	.short	0x0028


	//----- nvinfo : EIATTR_PARAM_CBANK
	.align		4
        /*0094*/ 	.byte	0x04, 0x0a
        /*0096*/ 	.short	(.L_95 - .L_94)
	.align		4
.L_94:
        /*0098*/ 	.word	index@(.nv.constant0._Z3addiffPfS_S_)
        /*009c*/ 	.short	0x0380
        /*009e*/ 	.short	0x0028


	//----- nvinfo : EIATTR_SW_WAR
	.align		4
.L_95:
        /*00a0*/ 	.byte	0x04, 0x36
        /*00a2*/ 	.short	(.L_97 - .L_96)
.L_96:
        /*00a4*/ 	.word	0x00000008
.L_97:


//--------------------- .nv.callgraph             --------------------------
	.section	.nv.callgraph,"",@"SHT_CUDA_CALLGRAPH"
	.align	4
	.sectionentsize	8
	.align		4
        /*0000*/ 	.word	0x00000000
	.align		4
        /*0004*/ 	.word	0xffffffff
	.align		4
        /*0008*/ 	.word	0x00000000
	.align		4
        /*000c*/ 	.word	0xfffffffe
	.align		4
        /*0010*/ 	.word	0x00000000
	.align		4
        /*0014*/ 	.word	0xfffffffd
	.align		4
        /*0018*/ 	.word	0x00000000
	.align		4
        /*001c*/ 	.word	0xfffffffc


//--------------------- .text._Z3ujEiPfS_S_       --------------------------
	.section	.text._Z3ujEiPfS_S_,"ax",@progbits
	.align	128
        .global         _Z3ujEiPfS_S_
        .type           _Z3ujEiPfS_S_,@function
        .size           _Z3ujEiPfS_S_,(.L_x_18 - _Z3ujEiPfS_S_)
        .other          _Z3ujEiPfS_S_,@"STO_CUDA_ENTRY STV_DEFAULT"
_Z3ujEiPfS_S_:
.text._Z3ujEiPfS_S_:
[----:B------:R-:W-:Y:S01]  /*0000*/  LDC R1, c[0x0][0x37c] ;  /* 0x0000df00ff017b82 */ /* 0x000fe20000000800 */
[----:B------:R-:W0:Y:S07]  /*0010*/  S2R R11, SR_TID.X ;  /* 0x00000000000b7919 */ /* 0x000e2e0000002100 */
[----:B------:R-:W1:Y:S01]  /*0020*/  S2UR UR4, SR_CTAID.X ;  /* 0x00000000000479c3 */ /* 0x000e620000002500 */
[----:B------:R-:W1:Y:S01]  /*0030*/  LDCU UR5, c[0x0][0x360] ;  /* 0x00006c00ff0577ac */ /* 0x000e620008000800 */
[----:B------:R-:W2:Y:S06]  /*0040*/  LDCU UR6, c[0x0][0x380] ;  /* 0x00007000ff0677ac */ /* 0x000eac0008000800 */
[----:B------:R-:W3:Y:S01]  /*0050*/  LDC R0, c[0x0][0x370] ;  /* 0x0000dc00ff007b82 */ /* 0x000ee20000000800 */
[----:B--2---:R-:W-:Y:S01]  /*0060*/  IMAD.U32 R8, RZ, RZ, UR6 ;  /* 0x00000006ff087e24 */ /* 0x004fe2000f8e00ff */
[----:B-1----:R-:W-:-:S06]  /*0070*/  UIMAD UR4, UR4, UR5, URZ ;  /* 0x00000005040472a4 */ /* 0x002fcc000f8e02ff */
[----:B0-----:R-:W-:Y:S02]  /*0080*/  VIADD R9, R11, UR4 ;  /* 0x000000040b097c36 */ /* 0x001fe40008000000 */
[----:B---3--:R-:W-:-:S03]  /*0090*/  IMAD R0, R0, UR5, RZ ;  /* 0x0000000500007c24 */ /* 0x008fc6000f8e02ff */
[----:B------:R-:W-:-:S13]  /*00a0*/  ISETP.GE.AND P0, PT, R9, R8, PT ;  /* 0x000000080900720c */ /* 0x000fda0003f06270 */
[----:B------:R-:W-:Y:S05]  /*00b0*/  @P0 EXIT ;  /* 0x000000000000094d */ /* 0x000fea0003800000 */
[----:B------:R-:W0:Y:S01]  /*00c0*/  I2F.U32.RP R6, R0 ;  /* 0x0000000000067306 */ /* 0x000e220000209000 */
[C---:B------:R-:W-:Y:S01]  /*00d0*/  IMAD.IADD R5, R0.reuse, 0x1, R9 ;  /* 0x0000000100057824 */ /* 0x040fe200078e0209 */
[----:B------:R-:W-:Y:S01]  /*00e0*/  ISETP.NE.U32.AND P2, PT, R0, RZ, PT ;  /* 0x000000ff0000720c */ /* 0x000fe20003f45070 */
[----:B------:R-:W-:Y:S01]  /*00f0*/  IMAD.MOV R7, RZ, RZ, -R0 ;  /* 0x000000ffff077224 */ /* 0x000fe200078e0a00 */
[----:B------:R-:W1:Y:S01]  /*0100*/  LDCU.64 UR6, c[0x0][0x358] ;  /* 0x00006b00ff0677ac */ /* 0x000e620008000a00 */
[----:B------:R-:W-:Y:S01]  /*0110*/  BSSY.RECONVERGENT B0, `(.L_x_0) ;  /* 0x000005f000007945 */ /* 0x000fe20003800200 */
[CC--:B------:R-:W-:Y:S02]  /*0120*/  ISETP.GE.AND P0, PT, R5.reuse, R8.reuse, PT ;  /* 0x000000080500720c */ /* 0x0c0fe40003f06270 */
[----:B------:R-:W-:Y:S01]  /*0130*/  VIMNMX R4, PT, PT, R5, R8, !PT ;  /* 0x0000000805047248 */ /* 0x000fe20007fe0100 */
[----:B------:R-:W2:Y:S01]  /*0140*/  LDCU UR5, c[0x0][0x380] ;  /* 0x00007000ff0577ac */ /* 0x000ea20008000800 */
[----:B------:R-:W-:-:S04]  /*0150*/  SEL R12, RZ, 0x1, P0 ;  /* 0x00000001ff0c7807 */ /* 0x000fc80000000000 */
[----:B------:R-:W-:Y:S01]  /*0160*/  IADD3 R5, PT, PT, R4, -R5, -R12 ;  /* 0x8000000504057210 */ /* 0x000fe20007ffe80c */
[----:B0-----:R-:W0:Y:S02]  /*0170*/  MUFU.RCP R6, R6 ;  /* 0x0000000600067308 */ /* 0x001e240000001000 */
[----:B0-----:R-:W-:-:S06]  /*0180*/  IADD3 R2, PT, PT, R6, 0xffffffe, RZ ;  /* 0x0ffffffe06027810 */ /* 0x001fcc0007ffe0ff */
[----:B------:R0:W3:Y:S02]  /*0190*/  F2I.FTZ.U32.TRUNC.NTZ R3, R2 ;  /* 0x0000000200037305 */ /* 0x0000e4000021f000 */
[----:B0-----:R-:W-:Y:S02]  /*01a0*/  HFMA2 R2, -RZ, RZ, 0, 0 ;  /* 0x00000000ff027431 */ /* 0x001fe400000001ff */
[----:B---3--:R-:W-:-:S04]  /*01b0*/  IMAD R7, R7, R3, RZ ;  /* 0x0000000307077224 */ /* 0x008fc800078e02ff */
[----:B------:R-:W-:-:S06]  /*01c0*/  IMAD.HI.U32 R6, R3, R7, R2 ;  /* 0x0000000703067227 */ /* 0x000fcc00078e0002 */
[----:B------:R-:W-:-:S04]  /*01d0*/  IMAD.HI.U32 R3, R6, R5, RZ ;  /* 0x0000000506037227 */ /* 0x000fc800078e00ff */
[----:B------:R-:W-:-:S04]  /*01e0*/  IMAD.MOV R2, RZ, RZ, -R3 ;  /* 0x000000ffff027224 */ /* 0x000fc800078e0a03 */
[----:B------:R-:W-:-:S05]  /*01f0*/  IMAD R5, R0, R2, R5 ;  /* 0x0000000200057224 */ /* 0x000fca00078e0205 */
[----:B------:R-:W-:-:S13]  /*0200*/  ISETP.GE.U32.AND P0, PT, R5, R0, PT ;  /* 0x000000000500720c */ /* 0x000fda0003f06070 */
[----:B------:R-:W-:Y:S01]  /*0210*/  @P0 IMAD.IADD R5, R5, 0x1, -R0 ;  /* 0x0000000105050824 */ /* 0x000fe200078e0a00 */
[----:B------:R-:W-:-:S04]  /*0220*/  @P0 IADD3 R3, PT, PT, R3, 0x1, RZ ;  /* 0x0000000103030810 */ /* 0x000fc80007ffe0ff */
[----:B------:R-:W-:-:S13]  /*0230*/  ISETP.GE.U32.AND P1, PT, R5, R0, PT ;  /* 0x000000000500720c */ /* 0x000fda0003f26070 */
[----:B------:R-:W-:Y:S01]  /*0240*/  @P1 VIADD R3, R3, 0x1 ;  /* 0x0000000103031836 */ /* 0x000fe20000000000 */
[----:B------:R-:W-:-:S05]  /*0250*/  @!P2 LOP3.LUT R3, RZ, R0, RZ, 0x33, !PT ;  /* 0x00000000ff03a212 */ /* 0x000fca00078e33ff */
[----:B------:R-:W-:-:S05]  /*0260*/  IMAD.IADD R12, R12, 0x1, R3 ;  /* 0x000000010c0c7824 */ /* 0x000fca00078e0203 */
[----:B------:R-:W-:-:S04]  /*0270*/  LOP3.LUT R2, R12, 0x3, RZ, 0xc0, !PT ;  /* 0x000000030c027812 */ /* 0x000fc800078ec0ff */
[----:B------:R-:W-:-:S13]  /*0280*/  ISETP.NE.AND P0, PT, R2, 0x3, PT ;  /* 0x000000030200780c */ /* 0x000fda0003f05270 */
[----:B-12---:R-:W-:Y:S05]  /*0290*/  @!P0 BRA `(.L_x_1) ;  /* 0x0000000400188947 */ /* 0x006fea0003800000 */
[----:B------:R-:W-:Y:S01]  /*02a0*/  IABS R13, R8 ;  /* 0x00000008000d7213 */ /* 0x000fe20000000000 */
[----:B------:R-:W0:Y:S01]  /*02b0*/  LDC.64 R2, c[0x0][0x388] ;  /* 0x0000e200ff027b82 */ /* 0x000e220000000a00 */
[----:B------:R-:W-:Y:S01]  /*02c0*/  VIADD R10, R12, 0x1 ;  /* 0x000000010c0a7836 */ /* 0x000fe20000000000 */
[----:B------:R-:W-:Y:S01]  /*02d0*/  BSSY.RECONVERGENT B1, `(.L_x_2) ;  /* 0x0000041000017945 */ /* 0x000fe20003800200 */
[----:B------:R-:W1:Y:S01]  /*02e0*/  I2F.RP R14, R13 ;  /* 0x0000000d000e7306 */ /* 0x000e620000209400 */
[----:B------:R-:W-:-:S04]  /*02f0*/  IADD3 R15, PT, PT, R8, UR4, R11 ;  /* 0x00000004080f7c10 */ /* 0x000fc8000fffe00b */
[----:B------:R-:W2:Y:S08]  /*0300*/  LDC.64 R4, c[0x0][0x398] ;  /* 0x0000e600ff047b82 */ /* 0x000eb00000000a00 */
[----:B------:R-:W3:Y:S01]  /*0310*/  LDC.64 R6, c[0x0][0x390] ;  /* 0x0000e400ff067b82 */ /* 0x000ee20000000a00 */
[----:B-1----:R-:W1:Y:S02]  /*0320*/  MUFU.RCP R14, R14 ;  /* 0x0000000e000e7308 */ /* 0x002e640000001000 */
[----:B-1----:R-:W-:-:S02]  /*0330*/  IADD3 R16, PT, PT, R14, 0xffffffe, RZ ;  /* 0x0ffffffe0e107810 */ /* 0x002fc40007ffe0ff */
[----:B------:R-:W-:-:S04]  /*0340*/  LOP3.LUT R14, R10, 0x3, RZ, 0xc0, !PT ;  /* 0x000000030a0e7812 */ /* 0x000fc800078ec0ff */
[----:B------:R1:W4:Y:S01]  /*0350*/  F2I.FTZ.U32.TRUNC.NTZ R17, R16 ;  /* 0x0000001000117305 */ /* 0x000322000021f000 */
[----:B------:R-:W-:Y:S01]  /*0360*/  IMAD.MOV R14, RZ, RZ, -R14 ;  /* 0x000000ffff0e7224 */ /* 0x000fe200078e0a0e */
[----:B-1----:R-:W-:Y:S01]  /*0370*/  MOV R16, RZ ;  /* 0x000000ff00107202 */ /* 0x002fe20000000f00 */
[----:B----4-:R-:W-:-:S04]  /*0380*/  IMAD.MOV R18, RZ, RZ, -R17 ;  /* 0x000000ffff127224 */ /* 0x010fc800078e0a11 */
[----:B------:R-:W-:-:S04]  /*0390*/  IMAD R19, R18, R13, RZ ;  /* 0x0000000d12137224 */ /* 0x000fc800078e02ff */
[----:B------:R-:W-:-:S04]  /*03a0*/  IMAD.HI.U32 R10, R17, R19, R16 ;  /* 0x00000013110a7227 */ /* 0x000fc800078e0010 */
[----:B0-23--:R-:W-:-:S07]  /*03b0*/  VIADD R17, R9, 0x1 ;  /* 0x0000000109117836 */ /* 0x00dfce0000000000 */
.L_x_3:
[----:B------:R-:W-:Y:S01]  /*03c0*/  MOV R8, UR5 ;  /* 0x0000000500087c02 */ /* 0x000fe20008000f00 */
[----:B------:R-:W-:Y:S01]  /*03d0*/  VIADD R18, R15, 0xffffffff ;  /* 0xffffffff0f127836 */ /* 0x000fe20000000000 */
[----:B------:R-:W-:Y:S02]  /*03e0*/  ISETP.GE.AND P3, PT, R17, RZ, PT ;  /* 0x000000ff1100720c */ /* 0x000fe40003f66270 */
[----:B------:R-:W-:Y:S02]  /*03f0*/  IABS R16, R8 ;  /* 0x0000000800107213 */ /* 0x000fe40000000000 */
[----:B------:R-:W-:Y:S02]  /*0400*/  IABS R19, R18 ;  /* 0x0000001200137213 */ /* 0x000fe40000000000 */
[----:B0-----:R-:W0:Y:S03]  /*0410*/  I2F.RP R20, R16 ;  /* 0x0000001000147306 */ /* 0x001e260000209400 */
[----:B------:R-:W-:-:S05]  /*0420*/  IMAD.HI.U32 R10, R10, R19, RZ ;  /* 0x000000130a0a7227 */ /* 0x000fca00078e00ff */
[----:B------:R-:W-:-:S05]  /*0430*/  IADD3 R10, PT, PT, -R10, RZ, RZ ;  /* 0x000000ff0a0a7210 */ /* 0x000fca0007ffe1ff */
[----:B------:R-:W-:Y:S01]  /*0440*/  IMAD R19, R16, R10, R19 ;  /* 0x0000000a10137224 */ /* 0x000fe200078e0213 */
[----:B0-----:R-:W0:Y:S01]  /*0450*/  MUFU.RCP R20, R20 ;  /* 0x0000001400147308 */ /* 0x001e220000001000 */
[----:B------:R-:W-:-:S03]  /*0460*/  IMAD.MOV.U32 R10, RZ, RZ, RZ ;  /* 0x000000ffff0a7224 */ /* 0x000fc600078e00ff */
[----:B------:R-:W-:-:S13]  /*0470*/  ISETP.GT.U32.AND P0, PT, R13, R19, PT ;  /* 0x000000130d00720c */ /* 0x000fda0003f04070 */
[--C-:B------:R-:W-:Y:S02]  /*0480*/  @!P0 IMAD.IADD R19, R19, 0x1, -R16.reuse ;  /* 0x0000000113138824 */ /* 0x100fe400078e0a10 */
[----:B0-----:R-:W-:Y:S01]  /*0490*/  VIADD R11, R20, 0xffffffe ;  /* 0x0ffffffe140b7836 */ /* 0x001fe20000000000 */
[----:B------:R-:W-:Y:S02]  /*04a0*/  IABS R20, R17 ;  /* 0x0000001100147213 */ /* 0x000fe40000000000 */
[----:B------:R-:W-:Y:S02]  /*04b0*/  ISETP.GT.U32.AND P0, PT, R13, R19, PT ;  /* 0x000000130d00720c */ /* 0x000fe40003f04070 */
[----:B------:R-:W-:Y:S01]  /*04c0*/  MOV R13, R16 ;  /* 0x00000010000d7202 */ /* 0x000fe20000000f00 */
[----:B------:R-:W0:Y:S10]  /*04d0*/  F2I.FTZ.U32.TRUNC.NTZ R11, R11 ;  /* 0x0000000b000b7305 */ /* 0x000e34000021f000 */
[----:B------:R-:W-:Y:S01]  /*04e0*/  @!P0 IMAD.IADD R19, R19, 0x1, -R16 ;  /* 0x0000000113138824 */ /* 0x000fe200078e0a10 */
[----:B------:R-:W-:Y:S01]  /*04f0*/  ISETP.NE.AND P0, PT, R8, RZ, PT ;  /* 0x000000ff0800720c */ /* 0x000fe20003f05270 */
[----:B0-----:R-:W-:-:S04]  /*0500*/  IMAD.MOV R21, RZ, RZ, -R11 ;  /* 0x000000ffff157224 */ /* 0x001fc800078e0a0b */
[----:B------:R-:W-:-:S04]  /*0510*/  IMAD R21, R21, R16, RZ ;  /* 0x0000001015157224 */ /* 0x000fc800078e02ff */
[----:B------:R-:W-:Y:S01]  /*0520*/  IMAD.HI.U32 R10, R11, R21, R10 ;  /* 0x000000150b0a7227 */ /* 0x000fe200078e000a */
[----:B------:R-:W-:-:S05]  /*0530*/  MOV R21, R20 ;  /* 0x0000001400157202 */ /* 0x000fca0000000f00 */
[----:B------:R-:W-:-:S04]  /*0540*/  IMAD.HI.U32 R11, R10, R21, RZ ;  /* 0x000000150a0b7227 */ /* 0x000fc800078e00ff */
[----:B------:R-:W-:-:S04]  /*0550*/  IMAD.MOV R11, RZ, RZ, -R11 ;  /* 0x000000ffff0b7224 */ /* 0x000fc800078e0a0b */
[----:B------:R-:W-:-:S05]  /*0560*/  IMAD R11, R16, R11, R21 ;  /* 0x0000000b100b7224 */ /* 0x000fca00078e0215 */
[----:B------:R-:W-:-:S13]  /*0570*/  ISETP.GT.U32.AND P1, PT, R13, R11, PT ;  /* 0x0000000b0d00720c */ /* 0x000fda0003f24070 */
[----:B------:R-:W-:Y:S01]  /*0580*/  @!P1 IMAD.IADD R11, R11, 0x1, -R16 ;  /* 0x000000010b0b9824 */ /* 0x000fe200078e0a10 */
[----:B------:R-:W-:-:S04]  /*0590*/  ISETP.GE.AND P1, PT, R18, RZ, PT ;  /* 0x000000ff1200720c */ /* 0x000fc80003f26270 */
[----:B------:R-:W-:-:S09]  /*05a0*/  ISETP.GT.U32.AND P2, PT, R13, R11, PT ;  /* 0x0000000b0d00720c */ /* 0x000fd20003f44070 */
[----:B------:R-:W-:-:S04]  /*05b0*/  @!P1 IMAD.MOV R19, RZ, RZ, -R19 ;  /* 0x000000ffff139224 */ /* 0x000fc800078e0a13 */
[----:B------:R-:W-:Y:S02]  /*05c0*/  @!P2 IADD3 R11, PT, PT, R11, -R16, RZ ;  /* 0x800000100b0ba210 */ /* 0x000fe40007ffe0ff */
[----:B------:R-:W-:-:S03]  /*05d0*/  LOP3.LUT R16, RZ, R8, RZ, 0x33, !PT ;  /* 0x00000008ff107212 */ /* 0x000fc600078e33ff */
[----:B------:R-:W-:Y:S01]  /*05e0*/  @!P3 IMAD.MOV R11, RZ, RZ, -R11 ;  /* 0x000000ffff0bb224 */ /* 0x000fe200078e0a0b */
[----:B------:R-:W-:-:S04]  /*05f0*/  SEL R19, R16, R19, !P0 ;  /* 0x0000001310137207 */ /* 0x000fc80004000000 */
[----:B------:R-:W-:Y:S01]  /*0600*/  SEL R23, R16, R11, !P0 ;  /* 0x0000000b10177207 */ /* 0x000fe20004000000 */
[----:B------:R-:W-:-:S04]  /*0610*/  IMAD.WIDE R18, R19, 0x4, R2 ;  /* 0x0000000413127825 */ /* 0x000fc800078e0202 */
[----:B------:R-:W-:Y:S01]  /*0620*/  IMAD.WIDE R22, R23, 0x4, R6 ;  /* 0x0000000417167825 */ /* 0x000fe200078e0206 */
[----:B------:R-:W2:Y:S05]  /*0630*/  LDG.E R11, desc[UR6][R18.64] ;  /* 0x00000006120b7981 */ /* 0x000eaa000c1e1900 */
[----:B------:R-:W2:Y:S01]  /*0640*/  LDG.E R22, desc[UR6][R22.64] ;  /* 0x0000000616167981 */ /* 0x000ea2000c1e1900 */
[----:B------:R-:W-:Y:S01]  /*0650*/  IMAD.WIDE R20, R9, 0x4, R4 ;  /* 0x0000000409147825 */ /* 0x000fe200078e0204 */
[----:B------:R-:W-:Y:S02]  /*0660*/  IADD3 R14, PT, PT, R14, 0x1, RZ ;  /* 0x000000010e0e7810 */ /* 0x000fe40007ffe0ff */
[C---:B------:R-:W-:Y:S01]  /*0670*/  IADD3 R15, PT, PT, R0.reuse, R15, RZ ;  /* 0x0000000f000f7210 */ /* 0x040fe20007ffe0ff */
[----:B------:R-:W-:Y:S01]  /*0680*/  IMAD.IADD R9, R0, 0x1, R9 ;  /* 0x0000000100097824 */ /* 0x000fe200078e0209 */
[----:B------:R-:W-:Y:S01]  /*0690*/  ISETP.NE.AND P0, PT, R14, RZ, PT ;  /* 0x000000ff0e00720c */ /* 0x000fe20003f05270 */
[----:B------:R-:W-:-:S02]  /*06a0*/  IMAD.IADD R17, R0, 0x1, R17 ;  /* 0x0000000100117824 */ /* 0x000fc400078e0211 */
[----:B--2---:R-:W-:-:S05]  /*06b0*/  FADD R11, R11, -R22 ;  /* 0x800000160b0b7221 */ /* 0x004fca0000000000 */
[----:B------:R0:W-:Y:S05]  /*06c0*/  STG.E desc[UR6][R20.64], R11 ;  /* 0x0000000b14007986 */ /* 0x0001ea000c101906 */
[----:B------:R-:W-:Y:S05]  /*06d0*/  @P0 BRA `(.L_x_3) ;  /* 0xfffffffc00380947 */ /* 0x000fea000383ffff */
[----:B------:R-:W-:Y:S05]  /*06e0*/  BSYNC.RECONVERGENT B1 ;  /* 0x0000000000017941 */ /* 0x000fea0003800200 */
.L_x_2:
[----:B------:R-:W-:-:S07]  /*06f0*/  VIADD R9, R17, 0xffffffff ;  /* 0xffffffff11097836 */ /* 0x000fce0000000000 */
.L_x_1:
[----:B------:R-:W-:Y:S05]  /*0700*/  BSYNC.RECONVERGENT B0 ;  /* 0x0000000000007941 */ /* 0x000fea0003800200 */
.L_x_0:
[----:B------:R-:W-:-:S13]  /*0710*/  ISETP.GE.U32.AND P0, PT, R12, 0x3, PT ;  /* 0x000000030c00780c */ /* 0x000fda0003f06070 */
[----:B------:R-:W-:Y:S05]  /*0720*/  @!P0 EXIT ;  /* 0x000000000000894d */ /* 0x000fea0003800000 */
[----:B------:R-:W-:Y:S01]  /*0730*/  IABS R10, R8 ;  /* 0x00000008000a7213 */ /* 0x000fe20000000000 */
[----:B------:R-:W1:Y:S03]  /*0740*/  LDC R12, c[0x0][0x380] ;  /* 0x0000e000ff0c7b82 */ /* 0x000e660000000800 */
[----:B------:R-:W2:Y:S05]  /*0750*/  I2F.RP R8, R10 ;  /* 0x0000000a00087306 */ /* 0x000eaa0000209400 */
[----:B------:R-:W3:Y:S08]  /*0760*/  LDC.64 R2, c[0x0][0x388] ;  /* 0x0000e200ff027b82 */ /* 0x000ef00000000a00 */
[----:B------:R-:W4:Y:S01]  /*0770*/  LDC.64 R4, c[0x0][0x390] ;  /* 0x0000e400ff047b82 */ /* 0x000f220000000a00 */
[----:B--2---:R-:W2:Y:S07]  /*0780*/  MUFU.RCP R8, R8 ;  /* 0x0000000800087308 */ /* 0x004eae0000001000 */
[----:B------:R-:W1:Y:S01]  /*0790*/  LDC.64 R6, c[0x0][0x398] ;  /* 0x0000e600ff067b82 */ /* 0x000e620000000a00 */
[----:B--2---:R-:W-:-:S04]  /*07a0*/  VIADD R14, R8, 0xffffffe ;  /* 0x0ffffffe080e7836 */ /* 0x004fc80000000000 */
[----:B------:R2:W0:Y:S02]  /*07b0*/  F2I.FTZ.U32.TRUNC.NTZ R15, R14 ;  /* 0x0000000e000f7305 */ /* 0x000424000021f000 */
[----:B--2---:R-:W-:Y:S01]  /*07c0*/  IMAD.MOV.U32 R14, RZ, RZ, RZ ;  /* 0x000000ffff0e7224 */ /* 0x004fe200078e00ff */
[----:B0-----:R-:W-:-:S05]  /*07d0*/  IADD3 R11, PT, PT, RZ, -R15, RZ ;  /* 0x8000000fff0b7210 */ /* 0x001fca0007ffe0ff */
[----:B------:R-:W-:-:S04]  /*07e0*/  IMAD R11, R11, R10, RZ ;  /* 0x0000000a0b0b7224 */ /* 0x000fc800078e02ff */
[----:B---3--:R-:W-:-:S07]  /*07f0*/  IMAD.HI.U32 R8, R15, R11, R14 ;  /* 0x0000000b0f087227 */ /* 0x008fce00078e000e */
.L_x_4:
[----:B01----:R-:W-:Y:S01]  /*0800*/  IABS R11, R12 ;  /* 0x0000000c000b7213 */ /* 0x003fe20000000000 */
[C---:B------:R-:W-:Y:S01]  /*0810*/  VIADD R17, R9.reuse, 0x1 ;  /* 0x0000000109117836 */ /* 0x040fe20000000000 */
[----:B------:R-:W-:Y:S02]  /*0820*/  IADD3 R19, PT, PT, R9, -0x1, R12 ;  /* 0xffffffff09137810 */ /* 0x000fe40007ffe00c */
[----:B------:R-:W0:Y:S02]  /*0830*/  I2F.RP R16, R11 ;  /* 0x0000000b00107306 */ /* 0x000e240000209400 */
[----:B------:R-:W-:Y:S02]  /*0840*/  IABS R13, R19 ;  /* 0x00000013000d7213 */ /* 0x000fe40000000000 */
[----:B------:R-:W-:-:S03]  /*0850*/  ISETP.GE.AND P3, PT, R17, RZ, PT ;  /* 0x000000ff1100720c */ /* 0x000fc60003f66270 */
[----:B------:R-:W-:-:S05]  /*0860*/  IMAD.HI.U32 R8, R8, R13, RZ ;  /* 0x0000000d08087227 */ /* 0x000fca00078e00ff */
[----:B------:R-:W-:Y:S01]  /*0870*/  IADD3 R8, PT, PT, -R8, RZ, RZ ;  /* 0x000000ff08087210 */ /* 0x000fe20007ffe1ff */
[----:B0-----:R-:W0:Y:S04]  /*0880*/  MUFU.RCP R16, R16 ;  /* 0x0000001000107308 */ /* 0x001e280000001000 */
[----:B------:R-:W-:-:S05]  /*0890*/  IMAD R13, R11, R8, R13 ;  /* 0x000000080b0d7224 */ /* 0x000fca00078e020d */
[----:B------:R-:W-:Y:S01]  /*08a0*/  ISETP.GT.U32.AND P0, PT, R10, R13, PT ;  /* 0x0000000d0a00720c */ /* 0x000fe20003f04070 */
[----:B0-----:R-:W-:Y:S01]  /*08b0*/  VIADD R14, R16, 0xffffffe ;  /* 0x0ffffffe100e7836 */ /* 0x001fe20000000000 */
[----:B------:R-:W-:-:S11]  /*08c0*/  IABS R16, R17 ;  /* 0x0000001100107213 */ /* 0x000fd60000000000 */
[--C-:B------:R-:W-:Y:S01]  /*08d0*/  @!P0 IMAD.IADD R13, R13, 0x1, -R11.reuse ;  /* 0x000000010d0d8824 */ /* 0x100fe200078e0a0b */
[----:B------:R0:W1:Y:S04]  /*08e0*/  F2I.FTZ.U32.TRUNC.NTZ R15, R14 ;  /* 0x0000000e000f7305 */ /* 0x000068000021f000 */
[----:B------:R-:W-:Y:S01]  /*08f0*/  ISETP.GT.U32.AND P0, PT, R10, R13, PT ;  /* 0x0000000d0a00720c */ /* 0x000fe20003f04070 */
[----:B------:R-:W-:Y:S02]  /*0900*/  IMAD.MOV.U32 R10, RZ, RZ, R11 ;  /* 0x000000ffff0a7224 */ /* 0x000fe400078e000b */
[----:B0-----:R-:W-:Y:S02]  /*0910*/  HFMA2 R14, -RZ, RZ, 0, 0 ;  /* 0x00000000ff0e7431 */ /* 0x001fe400000001ff */
[----:B-1----:R-:W-:-:S08]  /*0920*/  IMAD.MOV R18, RZ, RZ, -R15 ;  /* 0x000000ffff127224 */ /* 0x002fd000078e0a0f */
[-C--:B------:R-:W-:Y:S01]  /*0930*/  @!P0 IADD3 R13, PT, PT, R13, -R11.reuse, RZ ;  /* 0x8000000b0d0d8210 */ /* 0x080fe20007ffe0ff */
[----:B------:R-:W-:Y:S01]  /*0940*/  IMAD R21, R18, R11, RZ ;  /* 0x0000000b12157224 */ /* 0x000fe200078e02ff */
[----:B------:R-:W-:-:S03]  /*0950*/  ISETP.NE.AND P0, PT, R12, RZ, PT ;  /* 0x000000ff0c00720c */ /* 0x000fc60003f05270 */
[----:B------:R-:W-:-:S04]  /*0960*/  IMAD.HI.U32 R8, R15, R21, R14 ;  /* 0x000000150f087227 */ /* 0x000fc800078e000e */
[----:B------:R-:W-:-:S04]  /*0970*/  IMAD.MOV.U32 R15, RZ, RZ, R16 ;  /* 0x000000ffff0f7224 */ /* 0x000fc800078e0010 */
[----:B------:R-:W-:-:S05]  /*0980*/  IMAD.HI.U32 R14, R8, R15, RZ ;  /* 0x0000000f080e7227 */ /* 0x000fca00078e00ff */
[----:B------:R-:W-:-:S05]  /*0990*/  IADD3 R14, PT, PT, -R14, RZ, RZ ;  /* 0x000000ff0e0e7210 */ /* 0x000fca0007ffe1ff */
[----:B------:R-:W-:Y:S02]  /*09a0*/  IMAD R15, R11, R14, R15 ;  /* 0x0000000e0b0f7224 */ /* 0x000fe400078e020f */
[----:B------:R-:W-:Y:S01]  /*09b0*/  IMAD.MOV.U32 R14, RZ, RZ, R13 ;  /* 0x000000ffff0e7224 */ /* 0x000fe200078e000d */
[----:B------:R-:W-:Y:S02]  /*09c0*/  LOP3.LUT R13, RZ, R12, RZ, 0x33, !PT ;  /* 0x0000000cff0d7212 */ /* 0x000fe400078e33ff */
[----:B------:R-:W-:-:S13]  /*09d0*/  ISETP.GT.U32.AND P1, PT, R10, R15, PT ;  /* 0x0000000f0a00720c */ /* 0x000fda0003f24070 */
[----:B------:R-:W-:Y:S01]  /*09e0*/  @!P1 IMAD.IADD R15, R15, 0x1, -R11 ;  /* 0x000000010f0f9824 */ /* 0x000fe200078e0a0b */
[----:B------:R-:W-:-:S04]  /*09f0*/  ISETP.GE.AND P1, PT, R19, RZ, PT ;  /* 0x000000ff1300720c */ /* 0x000fc80003f26270 */
[----:B------:R-:W-:-:S09]  /*0a00*/  ISETP.GT.U32.AND P2, PT, R10, R15, PT ;  /* 0x0000000f0a00720c */ /* 0x000fd20003f44070 */
[----:B------:R-:W-:-:S04]  /*0a10*/  @!P1 IADD3 R14, PT, PT, -R14, RZ, RZ ;  /* 0x000000ff0e0e9210 */ /* 0x000fc80007ffe1ff */
[----:B------:R-:W-:Y:S01]  /*0a20*/  @!P2 IMAD.IADD R15, R15, 0x1, -R11 ;  /* 0x000000010f0fa824 */ /* 0x000fe200078e0a0b */
[----:B------:R-:W-:-:S03]  /*0a30*/  SEL R21, R13, R14, !P0 ;  /* 0x0000000e0d157207 */ /* 0x000fc60004000000 */
[----:B------:R-:W-:Y:S02]  /*0a40*/  @!P3 IMAD.MOV R15, RZ, RZ, -R15 ;  /* 0x000000ffff0fb224 */ /* 0x000fe400078e0a0f */
[----:B------:R-:W-:-:S03]  /*0a50*/  IMAD.WIDE R20, R21, 0x4, R2 ;  /* 0x0000000415147825 */ /* 0x000fc600078e0202 */
[----:B------:R-:W-:-:S03]  /*0a60*/  SEL R15, R13, R15, !P0 ;  /* 0x0000000f0d0f7207 */ /* 0x000fc60004000000 */
[----:B------:R-:W2:Y:S02]  /*0a70*/  LDG.E R20, desc[UR6][R20.64] ;  /* 0x0000000614147981 */ /* 0x000ea4000c1e1900 */
[----:B----4-:R-:W-:-:S06]  /*0a80*/  IMAD.WIDE R14, R15, 0x4, R4 ;  /* 0x000000040f0e7825 */ /* 0x010fcc00078e0204 */
[----:B------:R0:W2:Y:S01]  /*0a90*/  LDG.E R15, desc[UR6][R14.64] ;  /* 0x000000060e0f7981 */ /* 0x0000a2000c1e1900 */
[C---:B------:R-:W-:Y:S01]  /*0aa0*/  IMAD.IADD R23, R0.reuse, 0x1, R19 ;  /* 0x0000000100177824 */ /* 0x040fe200078e0213 */
[----:B------:R-:W-:-:S04]  /*0ab0*/  IADD3 R25, PT, PT, R0, R17, RZ ;  /* 0x0000001100197210 */ /* 0x000fc80007ffe0ff */
[----:B------:R-:W-:Y:S02]  /*0ac0*/  IABS R18, R23 ;  /* 0x0000001700127213 */ /* 0x000fe40000000000 */
[----:B------:R-:W-:-:S03]  /*0ad0*/  IABS R19, R25 ;  /* 0x0000001900137213 */ /* 0x000fc60000000000 */
[----:B------:R-:W-:-:S04]  /*0ae0*/  IMAD.HI.U32 R16, R8, R18, RZ ;  /* 0x0000001208107227 */ /* 0x000fc800078e00ff */
[----:B------:R-:W-:-:S04]  /*0af0*/  IMAD.HI.U32 R17, R8, R19, RZ ;  /* 0x0000001308117227 */ /* 0x000fc800078e00ff */
[----:B------:R-:W-:Y:S02]  /*0b00*/  IMAD.MOV R16, RZ, RZ, -R16 ;  /* 0x000000ffff107224 */ /* 0x000fe400078e0a10 */
[----:B------:R-:W-:Y:S02]  /*0b10*/  IMAD.MOV R22, RZ, RZ, -R17 ;  /* 0x000000ffff167224 */ /* 0x000fe400078e0a11 */
[C---:B0-----:R-:W-:Y:S02]  /*0b20*/  IMAD R14, R11.reuse, R16, R18 ;  /* 0x000000100b0e7224 */ /* 0x041fe400078e0212 */
[----:B------:R-:W-:-:S03]  /*0b30*/  IMAD R16, R11, R22, R19 ;  /* 0x000000160b107224 */ /* 0x000fc600078e0213 */
[C---:B------:R-:W-:Y:S02]  /*0b40*/  ISETP.GT.U32.AND P1, PT, R10.reuse, R14, PT ;  /* 0x0000000e0a00720c */ /* 0x040fe40003f24070 */
[----:B------:R-:W-:Y:S02]  /*0b50*/  ISETP.GT.U32.AND P2, PT, R10, R16, PT ;  /* 0x000000100a00720c */ /* 0x000fe40003f44070 */
[----:B------:R-:W-:-:S09]  /*0b60*/  ISETP.GE.AND P4, PT, R25, RZ, PT ;  /* 0x000000ff1900720c */ /* 0x000fd20003f86270 */
[----:B------:R-:W-:Y:S02]  /*0b70*/  @!P1 IADD3 R14, PT, PT, R14, -R11, RZ ;  /* 0x8000000b0e0e9210 */ /* 0x000fe40007ffe0ff */
[----:B------:R-:W-:Y:S02]  /*0b80*/  @!P2 IMAD.IADD R16, R16, 0x1, -R11 ;  /* 0x000000011010a824 */ /* 0x000fe400078e0a0b */
[----:B------:R-:W-:-:S03]  /*0b90*/  ISETP.GT.U32.AND P1, PT, R10, R14, PT ;  /* 0x0000000e0a00720c */ /* 0x000fc60003f24070 */
[----:B------:R-:W-:Y:S02]  /*0ba0*/  ISETP.GT.U32.AND P3, PT, R10, R16, PT ;  /* 0x000000100a00720c */ /* 0x000fe40003f64070 */
[----:B------:R-:W-:-:S08]  /*0bb0*/  ISETP.GE.AND P2, PT, R23, RZ, PT ;  /* 0x000000ff1700720c */ /* 0x000fd00003f46270 */
[----:B------:R-:W-:-:S03]  /*0bc0*/  @!P1 IADD3 R14, PT, PT, R14, -R11, RZ ;  /* 0x8000000b0e0e9210 */ /* 0x000fc60007ffe0ff */
[----:B------:R-:W-:Y:S02]  /*0bd0*/  @!P3 IMAD.IADD R16, R16, 0x1, -R11 ;  /* 0x000000011010b824 */ /* 0x000fe400078e0a0b */
[----:B------:R-:W-:Y:S02]  /*0be0*/  @!P2 IADD3 R14, PT, PT, -R14, RZ, RZ ;  /* 0x000000ff0e0ea210 */ /* 0x000fe40007ffe1ff */
[----:B------:R-:W-:Y:S02]  /*0bf0*/  @!P4 IMAD.MOV R16, RZ, RZ, -R16 ;  /* 0x000000ffff10c224 */ /* 0x000fe400078e0a10 */
[----:B------:R-:W-:-:S03]  /*0c00*/  SEL R17, R13, R14, !P0 ;  /* 0x0000000e0d117207 */ /* 0x000fc60004000000 */
[----:B------:R-:W-:Y:S02]  /*0c10*/  SEL R19, R13, R16, !P0 ;  /* 0x000000100d137207 */ /* 0x000fe40004000000 */
[----:B------:R-:W-:-:S04]  /*0c20*/  IMAD.WIDE R16, R17, 0x4, R2 ;  /* 0x0000000411107825 */ /* 0x000fc800078e0202 */
[----:B------:R-:W-:-:S04]  /*0c30*/  IMAD.WIDE R18, R19, 0x4, R4 ;  /* 0x0000000413127825 */ /* 0x000fc800078e0204 */
[----:B--2---:R-:W-:Y:S01]  /*0c40*/  FADD R21, R20, -R15 ;  /* 0x8000000f14157221 */ /* 0x004fe20000000000 */
[----:B------:R-:W-:-:S05]  /*0c50*/  IMAD.WIDE R14, R9, 0x4, R6 ;  /* 0x00000004090e7825 */ /* 0x000fca00078e0206 */
[----:B------:R0:W-:Y:S04]  /*0c60*/  STG.E desc[UR6][R14.64], R21 ;  /* 0x000000150e007986 */ /* 0x0001e8000c101906 */
[----:B------:R1:W2:Y:S04]  /*0c70*/  LDG.E R16, desc[UR6][R16.64] ;  /* 0x0000000610107981 */ /* 0x0002a8000c1e1900 */
[----:B------:R3:W2:Y:S01]  /*0c80*/  LDG.E R19, desc[UR6][R18.64] ;  /* 0x0000000612137981 */ /* 0x0006a2000c1e1900 */
[C---:B------:R-:W-:Y:S01]  /*0c90*/  IMAD.IADD R25, R0.reuse, 0x1, R25 ;  /* 0x0000000100197824 */ /* 0x040fe200078e0219 */
[----:B------:R-:W-:-:S04]  /*0ca0*/  IADD3 R23, PT, PT, R0, R23, RZ ;  /* 0x0000001700177210 */ /* 0x000fc80007ffe0ff */
[----:B------:R-:W-:Y:S02]  /*0cb0*/  IABS R24, R23 ;  /* 0x0000001700187213 */ /* 0x000fe40000000000 */
[----:B------:R-:W-:-:S03]  /*0cc0*/  IABS R26, R25 ;  /* 0x00000019001a7213 */ /* 0x000fc60000000000 */
[----:B------:R-:W-:-:S04]  /*0cd0*/  IMAD.HI.U32 R20, R8, R24, RZ ;  /* 0x0000001808147227 */ /* 0x000fc800078e00ff */
[----:B------:R-:W-:Y:S01]  /*0ce0*/  IMAD.HI.U32 R22, R8, R26, RZ ;  /* 0x0000001a08167227 */ /* 0x000fe200078e00ff */
[----:B------:R-:W-:-:S03]  /*0cf0*/  IADD3 R20, PT, PT, -R20, RZ, RZ ;  /* 0x000000ff14147210 */ /* 0x000fc60007ffe1ff */
[----:B------:R-:W-:Y:S02]  /*0d00*/  IMAD.MOV R22, RZ, RZ, -R22 ;  /* 0x000000ffff167224 */ /* 0x000fe400078e0a16 */
[C---:B-1----:R-:W-:Y:S02]  /*0d10*/  IMAD R17, R11.reuse, R20, R24 ;  /* 0x000000140b117224 */ /* 0x042fe400078e0218 */
[----:B---3--:R-:W-:-:S03]  /*0d20*/  IMAD R18, R11, R22, R26 ;  /* 0x000000160b127224 */ /* 0x008fc600078e021a */
        /* <DEDUP_REMOVED lines=13> */
[----:B------:R-:W-:Y:S01]  /*0e00*/  SEL R27, R13, R18, !P0 ;  /* 0x000000120d1b7207 */ /* 0x000fe20004000000 */
[----:B0-----:R-:W-:-:S04]  /*0e10*/  IMAD.WIDE R14, R0, 0x4, R14 ;  /* 0x00000004000e7825 */ /* 0x001fc800078e020e */
[----:B--2---:R-:W-:Y:S01]  /*0e20*/  FADD R21, R16, -R19 ;  /* 0x8000001310157221 */ /* 0x004fe20000000000 */
[----:B------:R-:W-:-:S04]  /*0e30*/  IMAD.WIDE R16, R17, 0x4, R2 ;  /* 0x0000000411107825 */ /* 0x000fc800078e0202 */
[----:B------:R-:W-:Y:S01]  /*0e40*/  IMAD.WIDE R18, R27, 0x4, R4 ;  /* 0x000000041b127825 */ /* 0x000fe200078e0204 */
[----:B------:R0:W-:Y:S04]  /*0e50*/  STG.E desc[UR6][R14.64], R21 ;  /* 0x000000150e007986 */ /* 0x0001e8000c101906 */
[----:B------:R1:W2:Y:S04]  /*0e60*/  LDG.E R16, desc[UR6][R16.64] ;  /* 0x0000000610107981 */ /* 0x0002a8000c1e1900 */
[----:B------:R3:W2:Y:S01]  /*0e70*/  LDG.E R19, desc[UR6][R18.64] ;  /* 0x0000000612137981 */ /* 0x0006a2000c1e1900 */
[C---:B------:R-:W-:Y:S01]  /*0e80*/  IADD3 R23, PT, PT, R0.reuse, R23, RZ ;  /* 0x0000001700177210 */ /* 0x040fe20007ffe0ff */
[----:B------:R-:W-:-:S03]  /*0e90*/  IMAD.IADD R25, R0, 0x1, R25 ;  /* 0x0000000100197824 */ /* 0x000fc600078e0219 */
        /* <DEDUP_REMOVED lines=27> */
[----:B------:R-:W2:Y:S04]  /*1050*/  LDG.E R13, desc[UR6][R16.64] ;  /* 0x00000006100d7981 */ /* 0x000ea8000c1e1900 */
[----:B------:R-:W2:Y:S01]  /*1060*/  LDG.E R18, desc[UR6][R18.64] ;  /* 0x0000000612127981 */ /* 0x000ea2000c1e1900 */
[C---:B------:R-:W-:Y:S01]  /*1070*/  IMAD.WIDE R20, R0.reuse, 0x4, R14 ;  /* 0x0000000400147825 */ /* 0x040fe200078e020e */
[----:B------:R-:W-:-:S04]  /*1080*/  LEA R9, R0, R9, 0x2 ;  /* 0x0000000900097211 */ /* 0x000fc800078e10ff */
[----:B------:R-:W-:Y:S01]  /*1090*/  ISETP.GE.AND P0, PT, R9, R12, PT ;  /* 0x0000000c0900720c */ /* 0x000fe20003f06270 */
[----:B--2---:R-:W-:-:S05]  /*10a0*/  FADD R13, R13, -R18 ;  /* 0x800000120d0d7221 */ /* 0x004fca0000000000 */
[----:B------:R0:W-:Y:S07]  /*10b0*/  STG.E desc[UR6][R20.64], R13 ;  /* 0x0000000d14007986 */ /* 0x0001ee000c101906 */
[----:B------:R-:W-:Y:S05]  /*10c0*/  @!P0 BRA `(.L_x_4) ;  /* 0xfffffff400cc8947 */ /* 0x000fea000383ffff */
[----:B------:R-:W-:Y:S05]  /*10d0*/  EXIT ;  /* 0x000000000000794d */ /* 0x000fea0003800000 */
.L_x_5:
[----:B------:R-:W-:-:S00]  /*10e0*/  BRA `(.L_x_5) ;  /* 0xfffffffc00fc7947 */ /* 0x000fc0000383ffff */
[----:B------:R-:W-:-:S00]  /*10f0*/  NOP ;  /* 0x0000000000007918 */ /* 0x000fc00000000000 */
        /* <DEDUP_REMOVED lines=8> */
.L_x_18:


//--------------------- .text._Z7besoroliiPfPi    --------------------------
	.section	.text._Z7besoroliiPfPi,"ax",@progbits
	.align	128
        .global         _Z7besoroliiPfPi
        .type           _Z7besoroliiPfPi,@function
        .size           _Z7besoroliiPfPi,(.L_x_19 - _Z7besoroliiPfPi)
        .other          _Z7besoroliiPfPi,@"STO_CUDA_ENTRY STV_DEFAULT"
_Z7besoroliiPfPi:
.text._Z7besoroliiPfPi:
[----:B------:R-:W-:Y:S01]  /*0000*/  LDC R1, c[0x0][0x37c] ;  /* 0x0000df00ff017b82 */ /* 0x000fe20000000800 */
[----:B------:R-:W0:Y:S07]  /*0010*/  S2R R7, SR_TID.X ;  /* 0x0000000000077919 */ /* 0x000e2e0000002100 */
[----:B------:R-:W0:Y:S01]  /*0020*/  S2UR UR4, SR_CTAID.X ;  /* 0x00000000000479c3 */ /* 0x000e220000002500 */
[----:B------:R-:W1:Y:S07]  /*0030*/  LDCU UR6, c[0x0][0x380] ;  /* 0x00007000ff0677ac */ /* 0x000e6e0008000800 */
[----:B------:R-:W0:Y:S01]  /*0040*/  LDC R0, c[0x0][0x360] ;  /* 0x0000d800ff007b82 */ /* 0x000e220000000800 */
[----:B------:R-:W2:Y:S01]  /*0050*/  LDCU UR5, c[0x0][0x370] ;  /* 0x00006e00ff0577ac */ /* 0x000ea20008000800 */
[----:B0-----:R-:W-:-:S02]  /*0060*/  IMAD R7, R0, UR4, R7 ;  /* 0x0000000400077c24 */ /* 0x001fc4000f8e0207 */
[----:B--2---:R-:W-:-:S03]  /*0070*/  IMAD R0, R0, UR5, RZ ;  /* 0x0000000500007c24 */ /* 0x004fc6000f8e02ff */
[----:B-1----:R-:W-:-:S13]  /*0080*/  ISETP.GE.AND P0, PT, R7, UR6, PT ;  /* 0x0000000607007c0c */ /* 0x002fda000bf06270 */
[----:B------:R-:W-:Y:S05]  /*0090*/  @P0 EXIT ;  /* 0x000000000000094d */ /* 0x000fea0003800000 */
[----:B------:R-:W0:Y:S01]  /*00a0*/  I2F.U32.RP R8, R0 ;  /* 0x0000000000087306 */ /* 0x000e220000209000 */
[C---:B------:R-:W-:Y:S01]  /*00b0*/  IADD3 R4, PT, PT, R0.reuse, R7, RZ ;  /* 0x0000000700047210 */ /* 0x040fe20007ffe0ff */
[----:B------:R-:W-:Y:S01]  /*00c0*/  IMAD.MOV R9, RZ, RZ, -R0 ;  /* 0x000000ffff097224 */ /* 0x000fe200078e0a00 */
[----:B------:R-:W-:Y:S01]  /*00d0*/  ISETP.NE.U32.AND P2, PT, R0, RZ, PT ;  /* 0x000000ff0000720c */ /* 0x000fe20003f45070 */
[----:B------:R-:W1:Y:S01]  /*00e0*/  LDCU.64 UR4, c[0x0][0x358] ;  /* 0x00006b00ff0477ac */ /* 0x000e620008000a00 */
[C---:B------:R-:W-:Y:S01]  /*00f0*/  ISETP.GE.AND P0, PT, R4.reuse, UR6, PT ;  /* 0x0000000604007c0c */ /* 0x040fe2000bf06270 */
[----:B------:R-:W-:Y:S01]  /*0100*/  BSSY.RECONVERGENT B0, `(.L_x_6) ;  /* 0x0000059000007945 */ /* 0x000fe20003800200 */
[----:B------:R-:W-:Y:S02]  /*0110*/  VIMNMX R5, PT, PT, R4, UR6, !PT ;  /* 0x0000000604057c48 */ /* 0x000fe4000ffe0100 */
[----:B------:R-:W-:-:S04]  /*0120*/  SEL R6, RZ, 0x1, P0 ;  /* 0x00000001ff067807 */ /* 0x000fc80000000000 */
[----:B------:R-:W-:Y:S01]  /*0130*/  IADD3 R5, PT, PT, R5, -R4, -R6 ;  /* 0x8000000405057210 */ /* 0x000fe20007ffe806 */
[----:B0-----:R-:W0:Y:S02]  /*0140*/  MUFU.RCP R8, R8 ;  /* 0x0000000800087308 */ /* 0x001e240000001000 */
[----:B0-----:R-:W-:-:S06]  /*0150*/  VIADD R2, R8, 0xffffffe ;  /* 0x0ffffffe08027836 */ /* 0x001fcc0000000000 */
[----:B------:R0:W2:Y:S02]  /*0160*/  F2I.FTZ.U32.TRUNC.NTZ R3, R2 ;  /* 0x0000000200037305 */ /* 0x0000a4000021f000 */
[----:B0-----:R-:W-:Y:S02]  /*0170*/  IMAD.MOV.U32 R2, RZ, RZ, RZ ;  /* 0x000000ffff027224 */ /* 0x001fe400078e00ff */
[----:B--2---:R-:W-:-:S04]  /*0180*/  IMAD R9, R9, R3, RZ ;  /* 0x0000000309097224 */ /* 0x004fc800078e02ff */
[----:B------:R-:W-:-:S06]  /*0190*/  IMAD.HI.U32 R8, R3, R9, R2 ;  /* 0x0000000903087227 */ /* 0x000fcc00078e0002 */
[----:B------:R-:W-:-:S04]  /*01a0*/  IMAD.HI.U32 R3, R8, R5, RZ ;  /* 0x0000000508037227 */ /* 0x000fc800078e00ff */
[----:B------:R-:W-:-:S04]  /*01b0*/  IMAD.MOV R2, RZ, RZ, -R3 ;  /* 0x000000ffff027224 */ /* 0x000fc800078e0a03 */
[----:B------:R-:W-:-:S05]  /*01c0*/  IMAD R5, R0, R2, R5 ;  /* 0x0000000200057224 */ /* 0x000fca00078e0205 */
[----:B------:R-:W-:-:S13]  /*01d0*/  ISETP.GE.U32.AND P0, PT, R5, R0, PT ;  /* 0x000000000500720c */ /* 0x000fda0003f06070 */
[----:B------:R-:W-:Y:S01]  /*01e0*/  @P0 IADD3 R5, PT, PT, -R0, R5, RZ ;  /* 0x0000000500050210 */ /* 0x000fe20007ffe1ff */
[----:B------:R-:W-:-:S03]  /*01f0*/  @P0 VIADD R3, R3, 0x1 ;  /* 0x0000000103030836 */ /* 0x000fc60000000000 */
[----:B------:R-:W-:-:S13]  /*0200*/  ISETP.GE.U32.AND P1, PT, R5, R0, PT ;  /* 0x000000000500720c */ /* 0x000fda0003f26070 */
[----:B------:R-:W-:Y:S01]  /*0210*/  @P1 VIADD R3, R3, 0x1 ;  /* 0x0000000103031836 */ /* 0x000fe20000000000 */
[----:B------:R-:W-:-:S04]  /*0220*/  @!P2 LOP3.LUT R3, RZ, R0, RZ, 0x33, !PT ;  /* 0x00000000ff03a212 */ /* 0x000fc800078e33ff */
[----:B------:R-:W-:-:S04]  /*0230*/  IADD3 R9, PT, PT, R6, R3, RZ ;  /* 0x0000000306097210 */ /* 0x000fc80007ffe0ff */
[C---:B------:R-:W-:Y:S02]  /*0240*/  LOP3.LUT R2, R9.reuse, 0x3, RZ, 0xc0, !PT ;  /* 0x0000000309027812 */ /* 0x040fe400078ec0ff */
[----:B------:R-:W-:Y:S02]  /*0250*/  ISETP.GE.U32.AND P0, PT, R9, 0x3, PT ;  /* 0x000000030900780c */ /* 0x000fe40003f06070 */
[----:B------:R-:W-:-:S13]  /*0260*/  ISETP.NE.AND P1, PT, R2, 0x3, PT ;  /* 0x000000030200780c */ /* 0x000fda0003f25270 */
[----:B-1----:R-:W-:Y:S05]  /*0270*/  @!P1 BRA `(.L_x_7) ;  /* 0x0000000400049947 */ /* 0x002fea0003800000 */
[----:B------:R-:W0:Y:S01]  /*0280*/  LDC R2, c[0x0][0x384] ;  /* 0x0000e100ff027b82 */ /* 0x000e220000000800 */
[----:B------:R-:W-:Y:S01]  /*0290*/  IADD3 R9, PT, PT, R9, 0x1, RZ ;  /* 0x0000000109097810 */ /* 0x000fe20007ffe0ff */
[----:B------:R-:W-:-:S03]  /*02a0*/  IMAD.MOV.U32 R10, RZ, RZ, RZ ;  /* 0x000000ffff0a7224 */ /* 0x000fc600078e00ff */
[----:B------:R-:W-:-:S03]  /*02b0*/  LOP3.LUT R9, R9, 0x3, RZ, 0xc0, !PT ;  /* 0x0000000309097812 */ /* 0x000fc600078ec0ff */
[----:B------:R-:W1:Y:S02]  /*02c0*/  LDC R6, c[0x0][0x384] ;  /* 0x0000e100ff067b82 */ /* 0x000e640000000800 */
[----:B------:R-:W-:-:S06]  /*02d0*/  IMAD.MOV R9, RZ, RZ, -R9 ;  /* 0x000000ffff097224 */ /* 0x000fcc00078e0a09 */
[----:B------:R-:W2:Y:S01]  /*02e0*/  LDC.64 R4, c[0x0][0x388] ;  /* 0x0000e200ff047b82 */ /* 0x000ea20000000a00 */
[----:B0-----:R-:W-:-:S07]  /*02f0*/  IABS R8, R2 ;  /* 0x0000000200087213 */ /* 0x001fce0000000000 */
[----:B------:R-:W0:Y:S01]  /*0300*/  LDC.64 R2, c[0x0][0x390] ;  /* 0x0000e400ff027b82 */ /* 0x000e220000000a00 */
[----:B------:R-:W3:Y:S08]  /*0310*/  I2F.RP R12, R8 ;  /* 0x00000008000c7306 */ /* 0x000ef00000209400 */
[----:B---3--:R-:W3:Y:S02]  /*0320*/  MUFU.RCP R12, R12 ;  /* 0x0000000c000c7308 */ /* 0x008ee40000001000 */
[----:B---3--:R-:W-:-:S06]  /*0330*/  VIADD R11, R12, 0xffffffe ;  /* 0x0ffffffe0c0b7836 */ /* 0x008fcc0000000000 */
[----:B------:R-:W3:Y:S02]  /*0340*/  F2I.FTZ.U32.TRUNC.NTZ R11, R11 ;  /* 0x0000000b000b7305 */ /* 0x000ee4000021f000 */
[----:B---3--:R-:W-:-:S04]  /*0350*/  IMAD.MOV R13, RZ, RZ, -R11 ;  /* 0x000000ffff0d7224 */ /* 0x008fc800078e0a0b */
[----:B------:R-:W-:-:S04]  /*0360*/  IMAD R13, R13, R8, RZ ;  /* 0x000000080d0d7224 */ /* 0x000fc800078e02ff */
[----:B012---:R-:W-:-:S07]  /*0370*/  IMAD.HI.U32 R10, R11, R13, R10 ;  /* 0x0000000d0b0a7227 */ /* 0x007fce00078e000a */
.L_x_8:
[----:B0-----:R-:W-:-:S06]  /*0380*/  IMAD.WIDE R12, R7, 0x4, R4 ;  /* 0x00000004070c7825 */ /* 0x001fcc00078e0204 */
[----:B------:R-:W2:Y:S01]  /*0390*/  LDG.E R12, desc[UR4][R12.64] ;  /* 0x000000040c0c7981 */ /* 0x000ea2000c1e1900 */
[----:B------:R-:W-:Y:S02]  /*03a0*/  HFMA2 R11, -RZ, RZ, 1.75, 0 ;  /* 0x3f000000ff0b7431 */ /* 0x000fe400000001ff */
[----:B------:R-:W-:-:S03]  /*03b0*/  VIADD R9, R9, 0x1 ;  /* 0x0000000109097836 */ /* 0x000fc60000000000 */
[----:B--2---:R-:W-:-:S05]  /*03c0*/  LOP3.LUT R11, R11, 0x80000000, R12, 0xb8, !PT ;  /* 0x800000000b0b7812 */ /* 0x004fca00078eb80c */
[----:B------:R-:W-:Y:S01]  /*03d0*/  FADD.RZ R14, R12, R11 ;  /* 0x0000000b0c0e7221 */ /* 0x000fe2000000c000 */
[----:B------:R-:W-:-:S04]  /*03e0*/  IABS R11, R6 ;  /* 0x00000006000b7213 */ /* 0x000fc80000000000 */
[----:B------:R-:W0:Y:S08]  /*03f0*/  I2F.RP R16, R11 ;  /* 0x0000000b00107306 */ /* 0x000e300000209400 */
[----:B------:R-:W1:Y:S08]  /*0400*/  F2I.TRUNC.NTZ R14, R14 ;  /* 0x0000000e000e7305 */ /* 0x000e70000020f100 */
[----:B0-----:R-:W0:Y:S01]  /*0410*/  MUFU.RCP R16, R16 ;  /* 0x0000001000107308 */ /* 0x001e220000001000 */
[----:B-1----:R-:W-:-:S02]  /*0420*/  IABS R15, R14 ;  /* 0x0000000e000f7213 */ /* 0x002fc40000000000 */
[----:B------:R-:W-:Y:S02]  /*0430*/  ISETP.GE.AND P2, PT, R14, RZ, PT ;  /* 0x000000ff0e00720c */ /* 0x000fe40003f46270 */
[----:B------:R-:W-:Y:S01]  /*0440*/  LOP3.LUT R14, RZ, R6, RZ, 0x33, !PT ;  /* 0x00000006ff0e7212 */ /* 0x000fe200078e33ff */
[----:B------:R-:W-:-:S04]  /*0450*/  IMAD.HI.U32 R10, R10, R15, RZ ;  /* 0x0000000f0a0a7227 */ /* 0x000fc800078e00ff */
[----:B------:R-:W-:Y:S01]  /*0460*/  IMAD.MOV R10, RZ, RZ, -R10 ;  /* 0x000000ffff0a7224 */ /* 0x000fe200078e0a0a */
[----:B0-----:R-:W-:-:S03]  /*0470*/  IADD3 R12, PT, PT, R16, 0xffffffe, RZ ;  /* 0x0ffffffe100c7810 */ /* 0x001fc60007ffe0ff */
[----:B------:R-:W-:Y:S01]  /*0480*/  IMAD R10, R11, R10, R15 ;  /* 0x0000000a0b0a7224 */ /* 0x000fe200078e020f */
[----:B------:R0:W1:Y:S04]  /*0490*/  F2I.FTZ.U32.TRUNC.NTZ R13, R12 ;  /* 0x0000000c000d7305 */ /* 0x000068000021f000 */
[----:B------:R-:W-:Y:S01]  /*04a0*/  ISETP.GT.U32.AND P1, PT, R8, R10, PT ;  /* 0x0000000a0800720c */ /* 0x000fe20003f24070 */
[----:B0-----:R-:W-:-:S12]  /*04b0*/  IMAD.MOV.U32 R12, RZ, RZ, RZ ;  /* 0x000000ffff0c7224 */ /* 0x001fd800078e00ff */
[----:B------:R-:W-:-:S05]  /*04c0*/  @!P1 IMAD.IADD R10, R10, 0x1, -R11 ;  /* 0x000000010a0a9824 */ /* 0x000fca00078e0a0b */
[----:B------:R-:W-:Y:S02]  /*04d0*/  ISETP.GT.U32.AND P1, PT, R8, R10, PT ;  /* 0x0000000a0800720c */ /* 0x000fe40003f24070 */
[----:B-1----:R-:W-:-:S05]  /*04e0*/  IADD3 R8, PT, PT, RZ, -R13, RZ ;  /* 0x8000000dff087210 */ /* 0x002fca0007ffe0ff */
[----:B------:R-:W-:-:S06]  /*04f0*/  IMAD R17, R8, R11, RZ ;  /* 0x0000000b08117224 */ /* 0x000fcc00078e02ff */
[----:B------:R-:W-:Y:S01]  /*0500*/  @!P1 IMAD.IADD R10, R10, 0x1, -R11 ;  /* 0x000000010a0a9824 */ /* 0x000fe200078e0a0b */
[----:B------:R-:W-:-:S03]  /*0510*/  ISETP.NE.AND P1, PT, R6, RZ, PT ;  /* 0x000000ff0600720c */ /* 0x000fc60003f25270 */
[----:B------:R-:W-:-:S05]  /*0520*/  @!P2 IMAD.MOV R10, RZ, RZ, -R10 ;  /* 0x000000ffff0aa224 */ /* 0x000fca00078e0a0a */
[----:B------:R-:W-:Y:S01]  /*0530*/  SEL R15, R14, R10, !P1 ;  /* 0x0000000a0e0f7207 */ /* 0x000fe20004800000 */
[----:B------:R-:W-:-:S04]  /*0540*/  IMAD.HI.U32 R10, R13, R17, R12 ;  /* 0x000000110d0a7227 */ /* 0x000fc800078e000c */
[----:B------:R-:W-:-:S05]  /*0550*/  IMAD.IADD R15, R15, 0x1, R6 ;  /* 0x000000010f0f7824 */ /* 0x000fca00078e0206 */
[----:B------:R-:W-:Y:S02]  /*0560*/  IABS R8, R15 ;  /* 0x0000000f00087213 */ /* 0x000fe40000000000 */
[----:B------:R-:W-:Y:S02]  /*0570*/  ISETP.GE.AND P3, PT, R15, RZ, PT ;  /* 0x000000ff0f00720c */ /* 0x000fe40003f66270 */
[----:B------:R-:W-:-:S05]  /*0580*/  MOV R12, R8 ;  /* 0x00000008000c7202 */ /* 0x000fca0000000f00 */
[----:B------:R-:W-:-:S04]  /*0590*/  IMAD.HI.U32 R8, R10, R12, RZ ;  /* 0x0000000c0a087227 */ /* 0x000fc800078e00ff */
[----:B------:R-:W-:-:S04]  /*05a0*/  IMAD.MOV R8, RZ, RZ, -R8 ;  /* 0x000000ffff087224 */ /* 0x000fc800078e0a08 */
[----:B------:R-:W-:Y:S02]  /*05b0*/  IMAD R12, R11, R8, R12 ;  /* 0x000000080b0c7224 */ /* 0x000fe400078e020c */
[----:B------:R-:W-:-:S05]  /*05c0*/  IMAD.MOV.U32 R8, RZ, RZ, R11 ;  /* 0x000000ffff087224 */ /* 0x000fca00078e000b */
[----:B------:R-:W-:-:S13]  /*05d0*/  ISETP.GT.U32.AND P2, PT, R8, R12, PT ;  /* 0x0000000c0800720c */ /* 0x000fda0003f44070 */
[----:B------:R-:W-:-:S04]  /*05e0*/  @!P2 IADD3 R12, PT, PT, R12, -R11, RZ ;  /* 0x8000000b0c0ca210 */ /* 0x000fc80007ffe0ff */
[----:B------:R-:W-:-:S13]  /*05f0*/  ISETP.GT.U32.AND P2, PT, R8, R12, PT ;  /* 0x0000000c0800720c */ /* 0x000fda0003f44070 */
[----:B------:R-:W-:-:S04]  /*0600*/  @!P2 IMAD.IADD R12, R12, 0x1, -R11 ;  /* 0x000000010c0ca824 */ /* 0x000fc800078e0a0b */
[----:B------:R-:W-:Y:S02]  /*0610*/  IMAD.MOV.U32 R11, RZ, RZ, R12 ;  /* 0x000000ffff0b7224 */ /* 0x000fe400078e000c */
[----:B------:R-:W-:-:S03]  /*0620*/  IMAD.WIDE R12, R7, 0x4, R2 ;  /* 0x00000004070c7825 */ /* 0x000fc600078e0202 */
[----:B------:R-:W-:Y:S01]  /*0630*/  @!P3 IADD3 R11, PT, PT, -R11, RZ, RZ ;  /* 0x000000ff0b0bb210 */ /* 0x000fe20007ffe1ff */
[----:B------:R-:W-:-:S03]  /*0640*/  IMAD.IADD R7, R0, 0x1, R7 ;  /* 0x0000000100077824 */ /* 0x000fc600078e0207 */
[----:B------:R-:W-:Y:S02]  /*0650*/  SEL R11, R14, R11, !P1 ;  /* 0x0000000b0e0b7207 */ /* 0x000fe40004800000 */
[----:B------:R-:W-:-:S03]  /*0660*/  ISETP.NE.AND P1, PT, R9, RZ, PT ;  /* 0x000000ff0900720c */ /* 0x000fc60003f25270 */
[----:B------:R0:W-:Y:S10]  /*0670*/  STG.E desc[UR4][R12.64], R11 ;  /* 0x0000000b0c007986 */ /* 0x0001f4000c101904 */
[----:B------:R-:W-:Y:S05]  /*0680*/  @P1 BRA `(.L_x_8) ;  /* 0xfffffffc003c1947 */ /* 0x000fea000383ffff */
.L_x_7:
[----:B------:R-:W-:Y:S05]  /*0690*/  BSYNC.RECONVERGENT B0 ;  /* 0x0000000000007941 */ /* 0x000fea0003800200 */
.L_x_6:
[----:B------:R-:W-:Y:S05]  /*06a0*/  @!P0 EXIT ;  /* 0x000000000000894d */ /* 0x000fea0003800000 */
[----:B------:R-:W1:Y:S01]  /*06b0*/  LDC R2, c[0x0][0x384] ;  /* 0x0000e100ff027b82 */ /* 0x000e620000000800 */
[----:B------:R-:W2:Y:S07]  /*06c0*/  LDCU UR6, c[0x0][0x380] ;  /* 0x00007000ff0677ac */ /* 0x000eae0008000800 */
[----:B------:R-:W3:Y:S08]  /*06d0*/  LDC R6, c[0x0][0x384] ;  /* 0x0000e100ff067b82 */ /* 0x000ef00000000800 */
[----:B------:R-:W4:Y:S01]  /*06e0*/  LDC.64 R4, c[0x0][0x388] ;  /* 0x0000e200ff047b82 */ /* 0x000f220000000a00 */
[----:B-1----:R-:W-:-:S07]  /*06f0*/  IABS R9, R2 ;  /* 0x0000000200097213 */ /* 0x002fce0000000000 */
[----:B------:R-:W1:Y:S01]  /*0700*/  LDC.64 R2, c[0x0][0x390] ;  /* 0x0000e400ff027b82 */ /* 0x000e620000000a00 */
[----:B------:R-:W5:Y:S08]  /*0710*/  I2F.RP R8, R9 ;  /* 0x0000000900087306 */ /* 0x000f700000209400 */
[----:B-----5:R-:W0:Y:S02]  /*0720*/  MUFU.RCP R8, R8 ;  /* 0x0000000800087308 */ /* 0x020e240000001000 */
[----:B0-----:R-:W-:-:S06]  /*0730*/  IADD3 R11, PT, PT, R8, 0xffffffe, RZ ;  /* 0x0ffffffe080b7810 */ /* 0x001fcc0007ffe0ff */
[----:B------:R-:W0:Y:S02]  /*0740*/  F2I.FTZ.U32.TRUNC.NTZ R11, R11 ;  /* 0x0000000b000b7305 */ /* 0x000e24000021f000 */
[----:B0-----:R-:W-:-:S04]  /*0750*/  IMAD.MOV R10, RZ, RZ, -R11 ;  /* 0x000000ffff0a7224 */ /* 0x001fc800078e0a0b */
[----:B------:R-:W-:Y:S02]  /*0760*/  IMAD R13, R10, R9, RZ ;  /* 0x000000090a0d7224 */ /* 0x000fe400078e02ff */
[----:B------:R-:W-:-:S04]  /*0770*/  IMAD.MOV.U32 R10, RZ, RZ, RZ ;  /* 0x000000ffff0a7224 */ /* 0x000fc800078e00ff */
[----:B-1234-:R-:W-:-:S07]  /*0780*/  IMAD.HI.U32 R10, R11, R13, R10 ;  /* 0x0000000d0b0a7227 */ /* 0x01efce00078e000a */
.L_x_9:
[----:B------:R-:W-:-:S05]  /*0790*/  IMAD.WIDE R12, R7, 0x4, R4 ;  /* 0x00000004070c7825 */ /* 0x000fca00078e0204 */
[----:B0-----:R0:W2:Y:S01]  /*07a0*/  LDG.E R8, desc[UR4][R12.64] ;  /* 0x000000040c087981 */ /* 0x0010a2000c1e1900 */
[----:B------:R-:W-:Y:S01]  /*07b0*/  HFMA2 R11, -RZ, RZ, 1.75, 0 ;  /* 0x3f000000ff0b7431 */ /* 0x000fe200000001ff */
[----:B------:R-:W-:-:S04]  /*07c0*/  IABS R14, R6 ;  /* 0x00000006000e7213 */ /* 0x000fc80000000000 */
[----:B------:R-:W1:Y:S01]  /*07d0*/  I2F.RP R18, R14 ;  /* 0x0000000e00127306 */ /* 0x000e620000209400 */
[----:B0-----:R-:W-:-:S07]  /*07e0*/  IMAD.WIDE R12, R0, 0x4, R12 ;  /* 0x00000004000c7825 */ /* 0x001fce00078e020c */
[----:B-1----:R-:W0:Y:S02]  /*07f0*/  MUFU.RCP R18, R18 ;  /* 0x0000001200127308 */ /* 0x002e240000001000 */
[----:B0-----:R-:W-:Y:S02]  /*0800*/  IADD3 R16, PT, PT, R18, 0xffffffe, RZ ;  /* 0x0ffffffe12107810 */ /* 0x001fe40007ffe0ff */
[----:B--2---:R-:W-:-:S05]  /*0810*/  LOP3.LUT R15, R11, 0x80000000, R8, 0xb8, !PT ;  /* 0x800000000b0f7812 */ /* 0x004fca00078eb808 */
[----:B------:R-:W-:-:S06]  /*0820*/  FADD.RZ R15, R8, R15 ;  /* 0x0000000f080f7221 */ /* 0x000fcc000000c000 */
[----:B------:R-:W0:Y:S02]  /*0830*/  F2I.TRUNC.NTZ R15, R15 ;  /* 0x0000000f000f7305 */ /* 0x000e24000020f100 */
[----:B0-----:R-:W-:Y:S02]  /*0840*/  IABS R17, R15 ;  /* 0x0000000f00117213 */ /* 0x001fe40000000000 */
[----:B------:R-:W-:-:S03]  /*0850*/  ISETP.GE.AND P1, PT, R15, RZ, PT ;  /* 0x000000ff0f00720c */ /* 0x000fc60003f26270 */
[----:B------:R-:W-:-:S04]  /*0860*/  IMAD.HI.U32 R10, R10, R17, RZ ;  /* 0x000000110a0a7227 */ /* 0x000fc800078e00ff */
[----:B------:R-:W-:-:S04]  /*0870*/  IMAD.MOV R10, RZ, RZ, -R10 ;  /* 0x000000ffff0a7224 */ /* 0x000fc800078e0a0a */
[----:B------:R-:W-:Y:S02]  /*0880*/  IMAD R8, R14, R10, R17 ;  /* 0x0000000a0e087224 */ /* 0x000fe400078e0211 */
[----:B------:R0:W1:Y:S03]  /*0890*/  F2I.FTZ.U32.TRUNC.NTZ R17, R16 ;  /* 0x0000001000117305 */ /* 0x000066000021f000 */
[----:B------:R-:W-:Y:S02]  /*08a0*/  ISETP.GT.U32.AND P0, PT, R9, R8, PT ;  /* 0x000000080900720c */ /* 0x000fe40003f04070 */
[----:B0-----:R-:W-:Y:S01]  /*08b0*/  MOV R16, RZ ;  /* 0x000000ff00107202 */ /* 0x001fe20000000f00 */
[----:B-1----:R-:W-:-:S10]  /*08c0*/  IMAD.MOV R19, RZ, RZ, -R17 ;  /* 0x000000ffff137224 */ /* 0x002fd400078e0a11 */
[----:B------:R-:W-:-:S05]  /*08d0*/  @!P0 IMAD.IADD R8, R8, 0x1, -R14 ;  /* 0x0000000108088824 */ /* 0x000fca00078e0a0e */
[----:B------:R-:W-:-:S13]  /*08e0*/  ISETP.GT.U32.AND P0, PT, R9, R8, PT ;  /* 0x000000080900720c */ /* 0x000fda0003f04070 */
[----:B------:R-:W-:Y:S01]  /*08f0*/  @!P0 IMAD.IADD R8, R8, 0x1, -R14 ;  /* 0x0000000108088824 */ /* 0x000fe200078e0a0e */
[----:B------:R-:W-:-:S03]  /*0900*/  ISETP.NE.AND P0, PT, R6, RZ, PT ;  /* 0x000000ff0600720c */ /* 0x000fc60003f05270 */
[----:B------:R-:W-:Y:S01]  /*0910*/  IMAD.MOV.U32 R9, RZ, RZ, R8 ;  /* 0x000000ffff097224 */ /* 0x000fe200078e0008 */
[----:B------:R-:W-:-:S04]  /*0920*/  LOP3.LUT R8, RZ, R6, RZ, 0x33, !PT ;  /* 0x00000006ff087212 */ /* 0x000fc800078e33ff */
[----:B------:R-:W-:-:S04]  /*0930*/  @!P1 IADD3 R9, PT, PT, -R9, RZ, RZ ;  /* 0x000000ff09099210 */ /* 0x000fc80007ffe1ff */
[----:B------:R-:W-:-:S05]  /*0940*/  SEL R9, R8, R9, !P0 ;  /* 0x0000000908097207 */ /* 0x000fca0004000000 */
[----:B------:R-:W-:Y:S02]  /*0950*/  IMAD.IADD R15, R9, 0x1, R6 ;  /* 0x00000001090f7824 */ /* 0x000fe400078e0206 */
[----:B------:R-:W-:-:S03]  /*0960*/  IMAD R9, R19, R14, RZ ;  /* 0x0000000e13097224 */ /* 0x000fc600078e02ff */
[----:B------:R-:W-:Y:S01]  /*0970*/  IABS R18, R15 ;  /* 0x0000000f00127213 */ /* 0x000fe20000000000 */
[----:B------:R-:W-:Y:S01]  /*0980*/  IMAD.HI.U32 R10, R17, R9, R16 ;  /* 0x00000009110a7227 */ /* 0x000fe200078e0010 */
[----:B------:R-:W-:-:S03]  /*0990*/  ISETP.GE.AND P2, PT, R15, RZ, PT ;  /* 0x000000ff0f00720c */ /* 0x000fc60003f46270 */
[----:B------:R-:W-:-:S04]  /*09a0*/  IMAD.MOV.U32 R17, RZ, RZ, R18 ;  /* 0x000000ffff117224 */ /* 0x000fc800078e0012 */
[----:B------:R-:W-:-:S04]  /*09b0*/  IMAD.HI.U32 R9, R10, R17, RZ ;  /* 0x000000110a097227 */ /* 0x000fc800078e00ff */
[----:B------:R-:W-:-:S04]  /*09c0*/  IMAD.MOV R9, RZ, RZ, -R9 ;  /* 0x000000ffff097224 */ /* 0x000fc800078e0a09 */
[----:B------:R-:W-:Y:S01]  /*09d0*/  IMAD R16, R14, R9, R17 ;  /* 0x000000090e107224 */ /* 0x000fe200078e0211 */
[----:B------:R-:W-:-:S04]  /*09e0*/  MOV R9, R14 ;  /* 0x0000000e00097202 */ /* 0x000fc80000000f00 */
[----:B------:R-:W-:-:S13]  /*09f0*/  ISETP.GT.U32.AND P1, PT, R9, R16, PT ;  /* 0x000000100900720c */ /* 0x000fda0003f24070 */
[----:B------:R-:W-:-:S05]  /*0a00*/  @!P1 IMAD.IADD R16, R16, 0x1, -R14 ;  /* 0x0000000110109824 */ /* 0x000fca00078e0a0e */
[----:B------:R-:W-:-:S13]  /*0a10*/  ISETP.GT.U32.AND P1, PT, R9, R16, PT ;  /* 0x000000100900720c */ /* 0x000fda0003f24070 */
[----:B------:R-:W-:-:S05]  /*0a20*/  @!P1 IMAD.IADD R16, R16, 0x1, -R14 ;  /* 0x0000000110109824 */ /* 0x000fca00078e0a0e */
[----:B------:R-:W-:Y:S01]  /*0a30*/  MOV R15, R16 ;  /* 0x00000010000f7202 */ /* 0x000fe20000000f00 */
[----:B------:R-:W-:-:S04]  /*0a40*/  IMAD.WIDE R16, R7, 0x4, R2 ;  /* 0x0000000407107825 */ /* 0x000fc800078e0202 */
[----:B------:R-:W-:-:S05]  /*0a50*/  @!P2 IMAD.MOV R15, RZ, RZ, -R15 ;  /* 0x000000ffff0fa224 */ /* 0x000fca00078e0a0f */
[----:B------:R-:W-:-:S05]  /*0a60*/  SEL R15, R8, R15, !P0 ;  /* 0x0000000f080f7207 */ /* 0x000fca0004000000 */
[----:B------:R0:W-:Y:S04]  /*0a70*/  STG.E desc[UR4][R16.64], R15 ;  /* 0x0000000f10007986 */ /* 0x0001e8000c101904 */
[----:B------:R1:W2:Y:S01]  /*0a80*/  LDG.E R18, desc[UR4][R12.64] ;  /* 0x000000040c127981 */ /* 0x0002a2000c1e1900 */
[----:B0-----:R-:W-:-:S04]  /*0a90*/  IMAD.WIDE R16, R0, 0x4, R16 ;  /* 0x0000000400107825 */ /* 0x001fc800078e0210 */
[----:B-1----:R-:W-:Y:S01]  /*0aa0*/  IMAD.WIDE R12, R0, 0x4, R12 ;  /* 0x00000004000c7825 */ /* 0x002fe200078e020c */
[----:B--2---:R-:W-:-:S05]  /*0ab0*/  LOP3.LUT R19, R11, 0x80000000, R18, 0xb8, !PT ;  /* 0x800000000b137812 */ /* 0x004fca00078eb812 */
[----:B------:R-:W-:-:S06]  /*0ac0*/  FADD.RZ R19, R18, R19 ;  /* 0x0000001312137221 */ /* 0x000fcc000000c000 */
[----:B------:R-:W0:Y:S02]  /*0ad0*/  F2I.TRUNC.NTZ R19, R19 ;  /* 0x0000001300137305 */ /* 0x000e24000020f100 */
[----:B0-----:R-:W-:Y:S02]  /*0ae0*/  IABS R21, R19 ;  /* 0x0000001300157213 */ /* 0x001fe40000000000 */
[----:B------:R-:W-:-:S03]  /*0af0*/  ISETP.GE.AND P2, PT, R19, RZ, PT ;  /* 0x000000ff1300720c */ /* 0x000fc60003f46270 */
[----:B------:R-:W-:-:S04]  /*0b00*/  IMAD.HI.U32 R18, R10, R21, RZ ;  /* 0x000000150a127227 */ /* 0x000fc800078e00ff */
[----:B------:R-:W-:-:S04]  /*0b10*/  IMAD.MOV R18, RZ, RZ, -R18 ;  /* 0x000000ffff127224 */ /* 0x000fc800078e0a12 */
[----:B------:R-:W-:-:S05]  /*0b20*/  IMAD R18, R14, R18, R21 ;  /* 0x000000120e127224 */ /* 0x000fca00078e0215 */
[----:B------:R-:W-:-:S13]  /*0b30*/  ISETP.GT.U32.AND P1, PT, R9, R18, PT ;  /* 0x000000120900720c */ /* 0x000fda0003f24070 */
[----:B------:R-:W-:-:S04]  /*0b40*/  @!P1 IADD3 R18, PT, PT, R18, -R14, RZ ;  /* 0x8000000e12129210 */ /* 0x000fc80007ffe0ff */
[----:B------:R-:W-:-:S13]  /*0b50*/  ISETP.GT.U32.AND P1, PT, R9, R18, PT ;  /* 0x000000120900720c */ /* 0x000fda0003f24070 */
[----:B------:R-:W-:-:S04]  /*0b60*/  @!P1 IMAD.IADD R18, R18, 0x1, -R14 ;  /* 0x0000000112129824 */ /* 0x000fc800078e0a0e */
[----:B------:R-:W-:-:S05]  /*0b70*/  @!P2 IMAD.MOV R18, RZ, RZ, -R18 ;  /* 0x000000ffff12a224 */ /* 0x000fca00078e0a12 */
[----:B------:R-:W-:-:S04]  /*0b80*/  SEL R15, R8, R18, !P0 ;  /* 0x00000012080f7207 */ /* 0x000fc80004000000 */
[----:B------:R-:W-:-:S04]  /*0b90*/  IADD3 R15, PT, PT, R15, R6, RZ ;  /* 0x000000060f0f7210 */ /* 0x000fc80007ffe0ff */
[----:B------:R-:W-:Y:S02]  /*0ba0*/  IABS R19, R15 ;  /* 0x0000000f00137213 */ /* 0x000fe40000000000 */
[----:B------:R-:W-:-:S03]  /*0bb0*/  ISETP.GE.AND P2, PT, R15, RZ, PT ;  /* 0x000000ff0f00720c */ /* 0x000fc60003f46270 */
[----:B------:R-:W-:-:S04]  /*0bc0*/  IMAD.HI.U32 R18, R10, R19, RZ ;  /* 0x000000130a127227 */ /* 0x000fc800078e00ff */
[----:B------:R-:W-:-:S04]  /*0bd0*/  IMAD.MOV R18, RZ, RZ, -R18 ;  /* 0x000000ffff127224 */ /* 0x000fc800078e0a12 */
[----:B------:R-:W-:-:S05]  /*0be0*/  IMAD R18, R14, R18, R19 ;  /* 0x000000120e127224 */ /* 0x000fca00078e0213 */
[----:B------:R-:W-:-:S13]  /*0bf0*/  ISETP.GT.U32.AND P1, PT, R9, R18, PT ;  /* 0x000000120900720c */ /* 0x000fda0003f24070 */
[----:B------:R-:W-:-:S05]  /*0c00*/  @!P1 IMAD.IADD R18, R18, 0x1, -R14 ;  /* 0x0000000112129824 */ /* 0x000fca00078e0a0e */
[----:B------:R-:W-:-:S13]  /*0c10*/  ISETP.GT.U32.AND P1, PT, R9, R18, PT ;  /* 0x000000120900720c */ /* 0x000fda0003f24070 */
[----:B------:R-:W-:-:S05]  /*0c20*/  @!P1 IADD3 R18, PT, PT, R18, -R14, RZ ;  /* 0x8000000e12129210 */ /* 0x000fca0007ffe0ff */
        /* <DEDUP_REMOVED lines=33> */
[----:B------:R-:W2:Y:S01]  /*0e40*/  LDG.E R12, desc[UR4][R12.64] ;  /* 0x000000040c0c7981 */ /* 0x000ea2000c1e1900 */
[C---:B------:R-:W-:Y:S01]  /*0e50*/  LEA R7, R0.reuse, R7, 0x2 ;  /* 0x0000000700077211 */ /* 0x040fe200078e10ff */
[----:B0-----:R-:W-:Y:S01]  /*0e60*/  IMAD.WIDE R16, R0, 0x4, R16 ;  /* 0x0000000400107825 */ /* 0x001fe200078e0210 */
        /* <DEDUP_REMOVED lines=25> */
[----:B------:R-:W-:Y:S02]  /*1000*/  SEL R11, R8, R12, !P0 ;  /* 0x0000000c080b7207 */ /* 0x000fe40004000000 */
[----:B------:R-:W-:-:S03]  /*1010*/  ISETP.GE.AND P0, PT, R7, UR6, PT ;  /* 0x0000000607007c0c */ /* 0x000fc6000bf06270 */
[----:B------:R0:W-:Y:S10]  /*1020*/  STG.E desc[UR4][R16.64], R11 ;  /* 0x0000000b10007986 */ /* 0x0001f4000c101904 */
[----:B------:R-:W-:Y:S05]  /*1030*/  @!P0 BRA `(.L_x_9) ;  /* 0xfffffff400d48947 */ /* 0x000fea000383ffff */
[----:B------:R-:W-:Y:S05]  /*1040*/  EXIT ;  /* 0x000000000000794d */ /* 0x000fea0003800000 */
.L_x_10:
        /* <DEDUP_REMOVED lines=11> */
.L_x_19:


//--------------------- .text._Z8ciklikusfiPf     --------------------------
	.section	.text._Z8ciklikusfiPf,"ax",@progbits
	.align	128
        .global         _Z8ciklikusfiPf
        .type           _Z8ciklikusfiPf,@function
        .size           _Z8ciklikusfiPf,(.L_x_20 - _Z8ciklikusfiPf)
        .other          _Z8ciklikusfiPf,@"STO_CUDA_ENTRY STV_DEFAULT"
_Z8ciklikusfiPf:
.text._Z8ciklikusfiPf:
[----:B------:R-:W-:Y:S01]  /*0000*/  LDC R1, c[0x0][0x37c] ;  /* 0x0000df00ff017b82 */ /* 0x000fe20000000800 */
[----:B------:R-:W0:Y:S07]  /*0010*/  S2R R0, SR_TID.X ;  /* 0x0000000000007919 */ /* 0x000e2e0000002100 */
[----:B------:R-:W0:Y:S01]  /*0020*/  S2UR UR4, SR_CTAID.X ;  /* 0x00000000000479c3 */ /* 0x000e220000002500 */
[----:B------:R-:W1:Y:S07]  /*0030*/  LDCU UR5, c[0x0][0x384] ;  /* 0x00007080ff0577ac */ /* 0x000e6e0008000800 */
[----:B------:R-:W0:Y:S02]  /*0040*/  LDC R11, c[0x0][0x360] ;  /* 0x0000d800ff0b7b82 */ /* 0x000e240000000800 */
[----:B0-----:R-:W-:-:S05]  /*0050*/  IMAD R0, R11, UR4, R0 ;  /* 0x000000040b007c24 */ /* 0x001fca000f8e0200 */
[----:B-1----:R-:W-:-:S13]  /*0060*/  ISETP.GE.AND P0, PT, R0, UR5, PT ;  /* 0x0000000500007c0c */ /* 0x002fda000bf06270 */
[----:B------:R-:W-:Y:S05]  /*0070*/  @P0 EXIT ;  /* 0x000000000000094d */ /* 0x000fea0003800000 */
[----:B------:R-:W0:Y:S01]  /*0080*/  LDCU UR4, c[0x0][0x380] ;  /* 0x00007000ff0477ac */ /* 0x000e220008000800 */
[----:B------:R-:W1:Y:S01]  /*0090*/  LDC.64 R6, c[0x0][0x388] ;  /* 0x0000e200ff067b82 */ /* 0x000e620000000a00 */
[----:B------:R-:W2:Y:S01]  /*00a0*/  LDCU.64 UR6, c[0x0][0x358] ;  /* 0x00006b00ff0677ac */ /* 0x000ea20008000a00 */
[----:B------:R-:W3:Y:S01]  /*00b0*/  LDCU.64 UR8, c[0x0][0x380] ;  /* 0x00007000ff0877ac */ /* 0x000ee20008000a00 */
[----:B0-----:R-:W0:Y:S01]  /*00c0*/  F2F.F64.F32 R2, UR4 ;  /* 0x0000000400027d10 */ /* 0x001e220008201800 */
[----:B------:R-:W4:Y:S01]  /*00d0*/  LDCU UR4, c[0x0][0x370] ;  /* 0x00006e00ff0477ac */ /* 0x000f220008000800 */
[----:B0-----:R-:W-:Y:S01]  /*00e0*/  DADD R2, R2, -0.5 ;  /* 0xbfe0000002027429 */ /* 0x001fe20000000000 */
[----:B--234-:R-:W-:-:S10]  /*00f0*/  IMAD R11, R11, UR4, RZ ;  /* 0x000000040b0b7c24 */ /* 0x01cfd4000f8e02ff */
.L_x_11:
[----:B-1----:R-:W-:-:S05]  /*0100*/  IMAD.WIDE R8, R0, 0x4, R6 ;  /* 0x0000000400087825 */ /* 0x002fca00078e0206 */
[----:B------:R-:W2:Y:S01]  /*0110*/  LDG.E R10, desc[UR6][R8.64] ;  /* 0x00000006080a7981 */ /* 0x000ea2000c1e1900 */
[----:B------:R-:W-:Y:S01]  /*0120*/  IADD3 R0, PT, PT, R11, R0, RZ ;  /* 0x000000000b007210 */ /* 0x000fe20007ffe0ff */
[C---:B--2---:R-:W-:Y:S01]  /*0130*/  FADD R5, R10.reuse, UR8 ;  /* 0x000000080a057e21 */ /* 0x044fe20008000000 */
[----:B------:R-:W-:-:S04]  /*0140*/  FSETP.GEU.AND P0, PT, R10, -0.5, PT ;  /* 0xbf0000000a00780b */ /* 0x000fc80003f0e000 */
[----:B------:R-:W-:-:S04]  /*0150*/  FSEL R13, R5, R10, !P0 ;  /* 0x0000000a050d7208 */ /* 0x000fc80004000000 */
[----:B------:R-:W0:Y:S02]  /*0160*/  F2F.F64.F32 R4, R13 ;  /* 0x0000000d00047310 */ /* 0x000e240000201800 */
[----:B0-----:R-:W-:-:S06]  /*0170*/  DSETP.GEU.AND P1, PT, R2, R4, PT ;  /* 0x000000040200722a */ /* 0x001fcc0003f2e000 */
[----:B------:R-:W-:-:S08]  /*0180*/  FSETP.LT.OR P0, PT, R10, -0.5, !P1 ;  /* 0xbf0000000a00780b */ /* 0x000fd00004f01400 */
[----:B------:R-:W-:-:S05]  /*0190*/  @!P1 FADD R13, R13, -UR8 ;  /* 0x800000080d0d9e21 */ /* 0x000fca0008000000 */
[----:B------:R0:W-:Y:S01]  /*01a0*/  @P0 STG.E desc[UR6][R8.64], R13 ;  /* 0x0000000d08000986 */ /* 0x0001e2000c101906 */
[----:B------:R-:W-:-:S13]  /*01b0*/  ISETP.GE.AND P0, PT, R0, UR9, PT ;  /* 0x0000000900007c0c */ /* 0x000fda000bf06270 */
[----:B0-----:R-:W-:Y:S05]  /*01c0*/  @!P0 BRA `(.L_x_11) ;  /* 0xfffffffc00cc8947 */ /* 0x001fea000383ffff */
[----:B------:R-:W-:Y:S05]  /*01d0*/  EXIT ;  /* 0x000000000000794d */ /* 0x000fea0003800000 */
.L_x_12:
        /* <DEDUP_REMOVED lines=10> */
.L_x_20:


//--------------------- .text._Z3addiffPfS_S_     --------------------------
	.section	.text._Z3addiffPfS_S_,"ax",@progbits
	.align	128
        .global         _Z3addiffPfS_S_
        .type           _Z3addiffPfS_S_,@function
        .size           _Z3addiffPfS_S_,(.L_x_21 - _Z3addiffPfS_S_)
        .other          _Z3addiffPfS_S_,@"STO_CUDA_ENTRY STV_DEFAULT"
_Z3addiffPfS_S_:
.text._Z3addiffPfS_S_:
        /* <DEDUP_REMOVED lines=11> */
[----:B------:R-:W-:Y:S01]  /*00b0*/  IADD3 R4, PT, PT, R0, R9, RZ ;  /* 0x0000000900047210 */ /* 0x000fe20007ffe0ff */
[----:B------:R-:W1:Y:S01]  /*00c0*/  LDCU.64 UR4, c[0x0][0x358] ;  /* 0x00006b00ff0477ac */ /* 0x000e620008000a00 */
[----:B------:R-:W-:Y:S01]  /*00d0*/  IADD3 R7, PT, PT, RZ, -R0, RZ ;  /* 0x80000000ff077210 */ /* 0x000fe20007ffe0ff */
[----:B------:R-:W-:Y:S01]  /*00e0*/  BSSY.RECONVERGENT B0, `(.L_x_13) ;  /* 0x0000033000007945 */ /* 0x000fe20003800200 */
[C---:B------:R-:W-:Y:S01]  /*00f0*/  ISETP.GE.AND P0, PT, R4.reuse, UR6, PT ;  /* 0x0000000604007c0c */ /* 0x040fe2000bf06270 */
[----:B------:R-:W2:Y:S01]  /*0100*/  LDCU UR9, c[0x0][0x388] ;  /* 0x00007100ff0977ac */ /* 0x000ea20008000800 */
[----:B------:R-:W-:Y:S02]  /*0110*/  VIMNMX R5, PT, PT, R4, UR6, !PT ;  /* 0x0000000604057c48 */ /* 0x000fe4000ffe0100 */
[----:B------:R-:W-:Y:S01]  /*0120*/  SEL R8, RZ, 0x1, P0 ;  /* 0x00000001ff087807 */ /* 0x000fe20000000000 */
[----:B------:R-:W3:Y:S01]  /*0130*/  LDCU UR10, c[0x0][0x384] ;  /* 0x00007080ff0a77ac */ /* 0x000ee20008000800 */
[----:B------:R-:W-:-:S02]  /*0140*/  ISETP.NE.U32.AND P2, PT, R0, RZ, PT ;  /* 0x000000ff0000720c */ /* 0x000fc40003f45070 */
[----:B------:R-:W-:Y:S01]  /*0150*/  IADD3 R5, PT, PT, R5, -R4, -R8 ;  /* 0x8000000405057210 */ /* 0x000fe20007ffe808 */
[----:B------:R-:W4:Y:S01]  /*0160*/  LDCU UR7, c[0x0][0x388] ;  /* 0x00007100ff0777ac */ /* 0x000f220008000800 */
[----:B0-----:R-:W0:Y:S01]  /*0170*/  MUFU.RCP R6, R6 ;  /* 0x0000000600067308 */ /* 0x001e220000001000 */
[----:B------:R-:W1:Y:S01]  /*0180*/  LDCU UR8, c[0x0][0x384] ;  /* 0x00007080ff0877ac */ /* 0x000e620008000800 */
[----:B0-----:R-:W-:-:S06]  /*0190*/  IADD3 R2, PT, PT, R6, 0xffffffe, RZ ;  /* 0x0ffffffe06027810 */ /* 0x001fcc0007ffe0ff */
[----:B------:R0:W5:Y:S02]  /*01a0*/  F2I.FTZ.U32.TRUNC.NTZ R3, R2 ;  /* 0x0000000200037305 */ /* 0x000164000021f000 */
[----:B0-----:R-:W-:Y:S02]  /*01b0*/  HFMA2 R2, -RZ, RZ, 0, 0 ;  /* 0x00000000ff027431 */ /* 0x001fe400000001ff */
[----:B-----5:R-:W-:-:S04]  /*01c0*/  IMAD R7, R7, R3, RZ ;  /* 0x0000000307077224 */ /* 0x020fc800078e02ff */
[----:B------:R-:W-:-:S06]  /*01d0*/  IMAD.HI.U32 R6, R3, R7, R2 ;  /* 0x0000000703067227 */ /* 0x000fcc00078e0002 */
[----:B------:R-:W-:Y:S02]  /*01e0*/  IMAD.HI.U32 R11, R6, R5, RZ ;  /* 0x00000005060b7227 */ /* 0x000fe400078e00ff */
[----:B------:R-:W0:Y:S03]  /*01f0*/  LDC.64 R6, c[0x0][0x390] ;  /* 0x0000e400ff067b82 */ /* 0x000e260000000a00 */
[----:B------:R-:W-:-:S05]  /*0200*/  IADD3 R2, PT, PT, -R11, RZ, RZ ;  /* 0x000000ff0b027210 */ /* 0x000fca0007ffe1ff */
[----:B------:R-:W-:Y:S02]  /*0210*/  IMAD R5, R0, R2, R5 ;  /* 0x0000000200057224 */ /* 0x000fe400078e0205 */
[----:B------:R-:W0:Y:S03]  /*0220*/  LDC.64 R2, c[0x0][0x398] ;  /* 0x0000e600ff027b82 */ /* 0x000e260000000a00 */
[----:B------:R-:W-:-:S13]  /*0230*/  ISETP.GE.U32.AND P0, PT, R5, R0, PT ;  /* 0x000000000500720c */ /* 0x000fda0003f06070 */
[----:B------:R-:W-:Y:S02]  /*0240*/  @P0 IADD3 R5, PT, PT, -R0, R5, RZ ;  /* 0x0000000500050210 */ /* 0x000fe40007ffe1ff */
[----:B------:R-:W-:Y:S02]  /*0250*/  @P0 IADD3 R11, PT, PT, R11, 0x1, RZ ;  /* 0x000000010b0b0810 */ /* 0x000fe40007ffe0ff */
[----:B------:R-:W-:Y:S02]  /*0260*/  ISETP.GE.U32.AND P1, PT, R5, R0, PT ;  /* 0x000000000500720c */ /* 0x000fe40003f26070 */
[----:B------:R-:W0:Y:S11]  /*0270*/  LDC.64 R4, c[0x0][0x3a0] ;  /* 0x0000e800ff047b82 */ /* 0x000e360000000a00 */
[----:B------:R-:W-:-:S02]  /*0280*/  @P1 IADD3 R11, PT, PT, R11, 0x1, RZ ;  /* 0x000000010b0b1810 */ /* 0x000fc40007ffe0ff */
[----:B------:R-:W-:-:S04]  /*0290*/  @!P2 LOP3.LUT R11, RZ, R0, RZ, 0x33, !PT ;  /* 0x00000000ff0ba212 */ /* 0x000fc800078e33ff */
[----:B------:R-:W-:-:S04]  /*02a0*/  IADD3 R8, PT, PT, R8, R11, RZ ;  /* 0x0000000b08087210 */ /* 0x000fc80007ffe0ff */
[C---:B------:R-:W-:Y:S02]  /*02b0*/  LOP3.LUT R10, R8.reuse, 0x3, RZ, 0xc0, !PT ;  /* 0x00000003080a7812 */ /* 0x040fe400078ec0ff */
[----:B------:R-:W-:Y:S02]  /*02c0*/  ISETP.GE.U32.AND P1, PT, R8, 0x3, PT ;  /* 0x000000030800780c */ /* 0x000fe40003f26070 */
[----:B------:R-:W-:-:S13]  /*02d0*/  ISETP.NE.AND P0, PT, R10, 0x3, PT ;  /* 0x000000030a00780c */ /* 0x000fda0003f05270 */
[----:B-1234-:R-:W-:Y:S05]  /*02e0*/  @!P0 BRA `(.L_x_14) ;  /* 0x0000000000488947 */ /* 0x01efea0003800000 */
[----:B------:R-:W1:Y:S01]  /*02f0*/  LDC.64 R10, c[0x0][0x3a0] ;  /* 0x0000e800ff0a7b82 */ /* 0x000e620000000a00 */
[----:B------:R-:W-:-:S04]  /*0300*/  IADD3 R8, PT, PT, R8, 0x1, RZ ;  /* 0x0000000108087810 */ /* 0x000fc80007ffe0ff */
[----:B------:R-:W-:-:S03]  /*0310*/  LOP3.LUT R8, R8, 0x3, RZ, 0xc0, !PT ;  /* 0x0000000308087812 */ /* 0x000fc600078ec0ff */
[----:B------:R-:W2:Y:S01]  /*0320*/  LDC.64 R12, c[0x0][0x390] ;  /* 0x0000e400ff0c7b82 */ /* 0x000ea20000000a00 */
[----:B------:R-:W-:-:S07]  /*0330*/  IADD3 R8, PT, PT, -R8, RZ, RZ ;  /* 0x000000ff08087210 */ /* 0x000fce0007ffe1ff */
[----:B------:R-:W3:Y:S02]  /*0340*/  LDC.64 R14, c[0x0][0x398] ;  /* 0x0000e600ff0e7b82 */ /* 0x000ee40000000a00 */
.L_x_15:
[----:B---3--:R-:W-:-:S04]  /*0350*/  IMAD.WIDE R18, R9, 0x4, R14 ;  /* 0x0000000409127825 */ /* 0x008fc800078e020e */
[C---:B--2---:R-:W-:Y:S02]  /*0360*/  IMAD.WIDE R20, R9.reuse, 0x4, R12 ;  /* 0x0000000409147825 */ /* 0x044fe400078e020c */
[----:B------:R-:W2:Y:S04]  /*0370*/  LDG.E R18, desc[UR4][R18.64] ;  /* 0x0000000412127981 */ /* 0x000ea8000c1e1900 */
[----:B------:R-:W3:Y:S01]  /*0380*/  LDG.E R20, desc[UR4][R20.64] ;  /* 0x0000000414147981 */ /* 0x000ee2000c1e1900 */
[----:B-1--4-:R-:W-:Y:S01]  /*0390*/  IMAD.WIDE R16, R9, 0x4, R10 ;  /* 0x0000000409107825 */ /* 0x012fe200078e020a */
[----:B------:R-:W-:Y:S02]  /*03a0*/  IADD3 R8, PT, PT, R8, 0x1, RZ ;  /* 0x0000000108087810 */ /* 0x000fe40007ffe0ff */
[----:B------:R-:W-:-:S02]  /*03b0*/  IADD3 R9, PT, PT, R0, R9, RZ ;  /* 0x0000000900097210 */ /* 0x000fc40007ffe0ff */
[----:B------:R-:W-:Y:S01]  /*03c0*/  ISETP.NE.AND P0, PT, R8, RZ, PT ;  /* 0x000000ff0800720c */ /* 0x000fe20003f05270 */
[----:B--2---:R-:W-:-:S04]  /*03d0*/  FMUL R23, R18, UR7 ;  /* 0x0000000712177c20 */ /* 0x004fc80008400000 */
[----:B---3--:R-:W-:-:S05]  /*03e0*/  FFMA R23, R20, UR8, R23 ;  /* 0x0000000814177c23 */ /* 0x008fca0008000017 */
[----:B------:R4:W-:Y:S03]  /*03f0*/  STG.E desc[UR4][R16.64], R23 ;  /* 0x0000001710007986 */ /* 0x0009e6000c101904 */
[----:B------:R-:W-:Y:S05]  /*0400*/  @P0 BRA `(.L_x_15) ;  /* 0xfffffffc00d00947 */ /* 0x000fea000383ffff */
.L_x_14:
[----:B------:R-:W-:Y:S05]  /*0410*/  BSYNC.RECONVERGENT B0 ;  /* 0x0000000000007941 */ /* 0x000fea0003800200 */
.L_x_13:
[----:B------:R-:W-:Y:S05]  /*0420*/  @!P1 EXIT ;  /* 0x000000000000994d */ /* 0x000fea0003800000 */
.L_x_16:
[----:B0-2-4-:R-:W-:-:S04]  /*0430*/  IMAD.WIDE R16, R9, 0x4, R2 ;  /* 0x0000000409107825 */ /* 0x015fc800078e0202 */
[----:B------:R-:W-:Y:S01]  /*0440*/  IMAD.WIDE R18, R9, 0x4, R6 ;  /* 0x0000000409127825 */ /* 0x000fe200078e0206 */
[----:B------:R-:W2:Y:S04]  /*0450*/  LDG.E R10, desc[UR4][R16.64] ;  /* 0x00000004100a7981 */ /* 0x000ea8000c1e1900 */
[----:B------:R-:W3:Y:S01]  /*0460*/  LDG.E R8, desc[UR4][R18.64] ;  /* 0x0000000412087981 */ /* 0x000ee2000c1e1900 */
[----:B------:R-:W-:-:S04]  /*0470*/  IMAD.WIDE R14, R0, 0x4, R16 ;  /* 0x00000004000e7825 */ /* 0x000fc800078e0210 */
[----:B--2---:R-:W-:Y:S01]  /*0480*/  FMUL R13, R10, UR9 ;  /* 0x000000090a0d7c20 */ /* 0x004fe20008400000 */
[----:B------:R-:W-:-:S04]  /*0490*/  IMAD.WIDE R10, R9, 0x4, R4 ;  /* 0x00000004090a7825 */ /* 0x000fc800078e0204 */
[----:B---3--:R-:W-:Y:S01]  /*04a0*/  FFMA R23, R8, UR10, R13 ;  /* 0x0000000a08177c23 */ /* 0x008fe2000800000d */
[----:B------:R-:W-:-:S04]  /*04b0*/  IMAD.WIDE R12, R0, 0x4, R18 ;  /* 0x00000004000c7825 */ /* 0x000fc800078e0212 */
[----:B------:R0:W-:Y:S04]  /*04c0*/  STG.E desc[UR4][R10.64], R23 ;  /* 0x000000170a007986 */ /* 0x0001e8000c101904 */
[----:B------:R-:W2:Y:S04]  /*04d0*/  LDG.E R20, desc[UR4][R14.64] ;  /* 0x000000040e147981 */ /* 0x000ea8000c1e1900 */
[----:B------:R-:W3:Y:S01]  /*04e0*/  LDG.E R8, desc[UR4][R12.64] ;  /* 0x000000040c087981 */ /* 0x000ee2000c1e1900 */
[----:B------:R-:W-:-:S04]  /*04f0*/  IMAD.WIDE R16, R0, 0x4, R10 ;  /* 0x0000000400107825 */ /* 0x000fc800078e020a */
[----:B------:R-:W-:-:S04]  /*0500*/  IMAD.WIDE R18, R0, 0x4, R12 ;  /* 0x0000000400127825 */ /* 0x000fc800078e020c */
[----:B--2---:R-:W-:-:S04]  /*0510*/  FMUL R21, R20, UR9 ;  /* 0x0000000914157c20 */ /* 0x004fc80008400000 */
[----:B---3--:R-:W-:Y:S01]  /*0520*/  FFMA R25, R8, UR10, R21 ;  /* 0x0000000a08197c23 */ /* 0x008fe20008000015 */
[----:B------:R-:W-:-:S04]  /*0530*/  IMAD.WIDE R20, R0, 0x4, R14 ;  /* 0x0000000400147825 */ /* 0x000fc800078e020e */
[----:B------:R1:W-:Y:S04]  /*0540*/  STG.E desc[UR4][R16.64], R25 ;  /* 0x0000001910007986 */ /* 0x0003e8000c101904 */
[----:B------:R-:W2:Y:S04]  /*0550*/  LDG.E R22, desc[UR4][R20.64] ;  /* 0x0000000414167981 */ /* 0x000ea8000c1e1900 */
[----:B------:R-:W3:Y:S01]  /*0560*/  LDG.E R8, desc[UR4][R18.64] ;  /* 0x0000000412087981 */ /* 0x000ee2000c1e1900 */
[----:B0-----:R-:W-:-:S04]  /*0570*/  IMAD.WIDE R10, R0, 0x4, R16 ;  /* 0x00000004000a7825 */ /* 0x001fc800078e0210 */
[----:B------:R-:W-:-:S04]  /*0580*/  IMAD.WIDE R14, R0, 0x4, R20 ;  /* 0x00000004000e7825 */ /* 0x000fc800078e0214 */
[----:B------:R-:W-:-:S04]  /*0590*/  IMAD.WIDE R12, R0, 0x4, R18 ;  /* 0x00000004000c7825 */ /* 0x000fc800078e0212 */
[----:B--2---:R-:W-:-:S04]  /*05a0*/  FMUL R23, R22, UR9 ;  /* 0x0000000916177c20 */ /* 0x004fc80008400000 */
[----:B---3--:R-:W-:-:S05]  /*05b0*/  FFMA R23, R8, UR10, R23 ;  /* 0x0000000a08177c23 */ /* 0x008fca0008000017 */
[----:B------:R2:W-:Y:S04]  /*05c0*/  STG.E desc[UR4][R10.64], R23 ;  /* 0x000000170a007986 */ /* 0x0005e8000c101904 */
[----:B------:R-:W3:Y:S04]  /*05d0*/  LDG.E R14, desc[UR4][R14.64] ;  /* 0x000000040e0e7981 */ /* 0x000ee8000c1e1900 */
[----:B------:R-:W4:Y:S01]  /*05e0*/  LDG.E R12, desc[UR4][R12.64] ;  /* 0x000000040c0c7981 */ /* 0x000f22000c1e1900 */
[C---:B-1----:R-:W-:Y:S01]  /*05f0*/  IMAD.WIDE R16, R0.reuse, 0x4, R10 ;  /* 0x0000000400107825 */ /* 0x042fe200078e020a */
[----:B------:R-:W-:-:S04]  /*0600*/  LEA R9, R0, R9, 0x2 ;  /* 0x0000000900097211 */ /* 0x000fc800078e10ff */
[----:B------:R-:W-:Y:S01]  /*0610*/  ISETP.GE.AND P0, PT, R9, UR6, PT ;  /* 0x0000000609007c0c */ /* 0x000fe2000bf06270 */
[----:B---3--:R-:W-:-:S04]  /*0620*/  FMUL R25, R14, UR9 ;  /* 0x000000090e197c20 */ /* 0x008fc80008400000 */
[----:B----4-:R-:W-:-:S05]  /*0630*/  FFMA R25, R12, UR10, R25 ;  /* 0x0000000a0c197c23 */ /* 0x010fca0008000019 */
[----:B------:R2:W-:Y:S03]  /*0640*/  STG.E desc[UR4][R16.64], R25 ;  /* 0x0000001910007986 */ /* 0x0005e6000c101904 */
[----:B------:R-:W-:Y:S05]  /*0650*/  @!P0 BRA `(.L_x_16) ;  /* 0xfffffffc00748947 */ /* 0x000fea000383ffff */
[----:B------:R-:W-:Y:S05]  /*0660*/  EXIT ;  /* 0x000000000000794d */ /* 0x000fea0003800000 */
.L_x_17:
        /* <DEDUP_REMOVED lines=9> */
.L_x_21:


//--------------------- .nv.shared.reserved.0     --------------------------
	.section	.nv.shared.reserved.0,"aw",@nobits
	.weak		__nv_reservedSMEM_offset_0_alias
	.size		__nv_reservedSMEM_offset_0_alias, 0, 64
	.other		__nv_reservedSMEM_offset_0_alias,@"STO_CUDA_RESERVED_SHARED STV_DEFAULT"
__nv_reservedSMEM_offset_0_alias:
	.zero		0
	.zero		64


//--------------------- .nv.constant0._Z3ujEiPfS_S_ --------------------------
	.section	.nv.constant0._Z3ujEiPfS_S_,"a",@progbits
	.sectionflags	@""
	.align	4
.nv.constant0._Z3ujEiPfS_S_:
	.zero		928


//--------------------- .nv.constant0._Z7besoroliiPfPi --------------------------
	.section	.nv.constant0._Z7besoroliiPfPi,"a",@progbits
	.sectionflags	@""
	.align	4
.nv.constant0._Z7besoroliiPfPi:
	.zero		920


//--------------------- .nv.constant0._Z8ciklikusfiPf --------------------------
	.section	.nv.constant0._Z8ciklikusfiPf,"a",@progbits
	.sectionflags	@""
	.align	4
.nv.constant0._Z8ciklikusfiPf:
	.zero		912


//--------------------- .nv.constant0._Z3addiffPfS_S_ --------------------------
	.section	.nv.constant0._Z3addiffPfS_S_,"a",@progbits
	.sectionflags	@""
	.align	4
.nv.constant0._Z3addiffPfS_S_:
	.zero		936


//--------------------- SYMBOLS --------------------------

	.type		.nv.reservedSmem.offset0,@object
	.size		.nv.reservedSmem.offset0,0x4
